//
// Generated by NVIDIA NVVM Compiler
//
// Compiler Build ID: CL-36424714
// Cuda compilation tools, release 13.0, V13.0.88
// Based on NVVM 20.0.0
//

.version 9.0
.target sm_100
.address_size 64

	// .globl	_Z16ComputePhiMagGPUP7kValuesPfS1_
// _ZZ23ImprovedReductionKernelPfiiE4data has been demoted
// _ZZ11ComputeQGPUPfS_P7kValuesfffE1x has been demoted
// _ZZ11ComputeQGPUPfS_P7kValuesfffE1y has been demoted
// _ZZ11ComputeQGPUPfS_P7kValuesfffE1z has been demoted
// _ZZ11ComputeQGPUPfS_P7kValuesfffE5kVals has been demoted
// _ZZ11ComputeQGPUPfS_P7kValuesfffE5Qracc has been demoted
// _ZZ11ComputeQGPUPfS_P7kValuesfffE5Qiacc has been demoted
.global .align 4 .b8 __cudart_i2opi_f[24] = {65, 144, 67, 60, 153, 149, 98, 219, 192, 221, 52, 245, 209, 87, 39, 252, 41, 21, 68, 78, 110, 131, 249, 162};

.visible .entry _Z16ComputePhiMagGPUP7kValuesPfS1_(
	.param .u64 .ptr .align 1 _Z16ComputePhiMagGPUP7kValuesPfS1__param_0,
	.param .u64 .ptr .align 1 _Z16ComputePhiMagGPUP7kValuesPfS1__param_1,
	.param .u64 .ptr .align 1 _Z16ComputePhiMagGPUP7kValuesPfS1__param_2
)
{
	.reg .b32 	%r<5>;
	.reg .b32 	%f<5>;
	.reg .b64 	%rd<12>;

	ld.param.u64 	%rd1, [_Z16ComputePhiMagGPUP7kValuesPfS1__param_0];
	ld.param.u64 	%rd2, [_Z16ComputePhiMagGPUP7kValuesPfS1__param_1];
	ld.param.u64 	%rd3, [_Z16ComputePhiMagGPUP7kValuesPfS1__param_2];
	cvta.to.global.u64 	%rd4, %rd1;
	cvta.to.global.u64 	%rd5, %rd3;
	cvta.to.global.u64 	%rd6, %rd2;
	mov.u32 	%r1, %ctaid.x;
	shl.b32 	%r2, %r1, 6;
	mov.u32 	%r3, %tid.x;
	add.s32 	%r4, %r2, %r3;
	mul.wide.s32 	%rd7, %r4, 4;
	add.s64 	%rd8, %rd6, %rd7;
	ld.global.f32 	%f1, [%rd8];
	add.s64 	%rd9, %rd5, %rd7;
	ld.global.f32 	%f2, [%rd9];
	mul.f32 	%f3, %f2, %f2;
	fma.rn.f32 	%f4, %f1, %f1, %f3;
	mul.wide.s32 	%rd10, %r4, 16;
	add.s64 	%rd11, %rd4, %rd10;
	st.global.f32 	[%rd11+12], %f4;
	ret;

}
	// .globl	_Z23ImprovedReductionKernelPfii
.visible .entry _Z23ImprovedReductionKernelPfii(
	.param .u64 .ptr .align 1 _Z23ImprovedReductionKernelPfii_param_0,
	.param .u32 _Z23ImprovedReductionKernelPfii_param_1,
	.param .u32 _Z23ImprovedReductionKernelPfii_param_2
)
{
	.reg .pred 	%p<33>;
	.reg .b32 	%r<29>;
	.reg .b32 	%f<33>;
	.reg .b64 	%rd<5>;
	// demoted variable
	.shared .align 4 .b8 _ZZ23ImprovedReductionKernelPfiiE4data[4096];
	ld.param.u64 	%rd2, [_Z23ImprovedReductionKernelPfii_param_0];
	ld.param.u32 	%r5, [_Z23ImprovedReductionKernelPfii_param_1];
	ld.param.u32 	%r4, [_Z23ImprovedReductionKernelPfii_param_2];
	mov.u32 	%r6, %ctaid.x;
	mov.u32 	%r7, %ntid.x;
	mov.u32 	%r1, %tid.x;
	mad.lo.s32 	%r2, %r6, %r7, %r1;
	mul.lo.s32 	%r8, %r5, %r2;
	setp.ge.s32 	%p1, %r8, %r4;
	@%p1 bra 	$L__BB1_23;
	cvta.to.global.u64 	%rd3, %rd2;
	mul.wide.s32 	%rd4, %r2, 4;
	add.s64 	%rd1, %rd3, %rd4;
	ld.global.f32 	%f1, [%rd1];
	shl.b32 	%r10, %r1, 2;
	mov.u32 	%r11, _ZZ23ImprovedReductionKernelPfiiE4data;
	add.s32 	%r3, %r11, %r10;
	st.shared.f32 	[%r3], %f1;
	bar.sync 	0;
	setp.gt.u32 	%p2, %r1, 511;
	add.s32 	%r12, %r1, 512;
	setp.ge.u32 	%p3, %r12, %r4;
	or.pred  	%p4, %p2, %p3;
	@%p4 bra 	$L__BB1_3;
	ld.shared.f32 	%f2, [%r3+2048];
	ld.shared.f32 	%f3, [%r3];
	add.f32 	%f4, %f2, %f3;
	st.shared.f32 	[%r3], %f4;
$L__BB1_3:
	bar.sync 	0;
	setp.gt.u32 	%p5, %r1, 255;
	add.s32 	%r14, %r1, 256;
	setp.ge.u32 	%p6, %r14, %r4;
	or.pred  	%p7, %p5, %p6;
	@%p7 bra 	$L__BB1_5;
	ld.shared.f32 	%f5, [%r3+1024];
	ld.shared.f32 	%f6, [%r3];
	add.f32 	%f7, %f5, %f6;
	st.shared.f32 	[%r3], %f7;
$L__BB1_5:
	bar.sync 	0;
	setp.gt.u32 	%p8, %r1, 127;
	add.s32 	%r16, %r1, 128;
	setp.ge.u32 	%p9, %r16, %r4;
	or.pred  	%p10, %p8, %p9;
	@%p10 bra 	$L__BB1_7;
	ld.shared.f32 	%f8, [%r3+512];
	ld.shared.f32 	%f9, [%r3];
	add.f32 	%f10, %f8, %f9;
	st.shared.f32 	[%r3], %f10;
$L__BB1_7:
	bar.sync 	0;
	setp.gt.u32 	%p11, %r1, 63;
	add.s32 	%r18, %r1, 64;
	setp.ge.u32 	%p12, %r18, %r4;
	or.pred  	%p13, %p11, %p12;
	@%p13 bra 	$L__BB1_9;
	ld.shared.f32 	%f11, [%r3+256];
	ld.shared.f32 	%f12, [%r3];
	add.f32 	%f13, %f11, %f12;
	st.shared.f32 	[%r3], %f13;
$L__BB1_9:
	bar.sync 	0;
	setp.gt.u32 	%p14, %r1, 31;
	add.s32 	%r20, %r1, 32;
	setp.ge.u32 	%p15, %r20, %r4;
	or.pred  	%p16, %p14, %p15;
	@%p16 bra 	$L__BB1_11;
	ld.shared.f32 	%f14, [%r3+128];
	ld.shared.f32 	%f15, [%r3];
	add.f32 	%f16, %f14, %f15;
	st.shared.f32 	[%r3], %f16;
$L__BB1_11:
	bar.sync 	0;
	setp.gt.u32 	%p17, %r1, 15;
	add.s32 	%r22, %r1, 16;
	setp.ge.u32 	%p18, %r22, %r4;
	or.pred  	%p19, %p17, %p18;
	@%p19 bra 	$L__BB1_13;
	ld.shared.f32 	%f17, [%r3+64];
	ld.shared.f32 	%f18, [%r3];
	add.f32 	%f19, %f17, %f18;
	st.shared.f32 	[%r3], %f19;
$L__BB1_13:
	bar.sync 	0;
	setp.gt.u32 	%p20, %r1, 7;
	add.s32 	%r24, %r1, 8;
	setp.ge.u32 	%p21, %r24, %r4;
	or.pred  	%p22, %p20, %p21;
	@%p22 bra 	$L__BB1_15;
	ld.shared.f32 	%f20, [%r3+32];
	ld.shared.f32 	%f21, [%r3];
	add.f32 	%f22, %f20, %f21;
	st.shared.f32 	[%r3], %f22;
$L__BB1_15:
	bar.sync 	0;
	setp.gt.u32 	%p23, %r1, 3;
	add.s32 	%r26, %r1, 4;
	setp.ge.u32 	%p24, %r26, %r4;
	or.pred  	%p25, %p23, %p24;
	@%p25 bra 	$L__BB1_17;
	ld.shared.f32 	%f23, [%r3+16];
	ld.shared.f32 	%f24, [%r3];
	add.f32 	%f25, %f23, %f24;
	st.shared.f32 	[%r3], %f25;
$L__BB1_17:
	bar.sync 	0;
	setp.gt.u32 	%p26, %r1, 1;
	add.s32 	%r28, %r1, 2;
	setp.ge.u32 	%p27, %r28, %r4;
	or.pred  	%p28, %p26, %p27;
	@%p28 bra 	$L__BB1_19;
	ld.shared.f32 	%f26, [%r3+8];
	ld.shared.f32 	%f27, [%r3];
	add.f32 	%f28, %f26, %f27;
	st.shared.f32 	[%r3], %f28;
$L__BB1_19:
	bar.sync 	0;
	setp.ne.s32 	%p29, %r1, 0;
	setp.lt.u32 	%p30, %r4, 2;
	or.pred  	%p31, %p29, %p30;
	@%p31 bra 	$L__BB1_21;
	ld.shared.f32 	%f29, [%r3+4];
	ld.shared.f32 	%f30, [%r3];
	add.f32 	%f31, %f29, %f30;
	st.shared.f32 	[%r3], %f31;
$L__BB1_21:
	setp.ne.s32 	%p32, %r1, 0;
	@%p32 bra 	$L__BB1_23;
	ld.shared.f32 	%f32, [_ZZ23ImprovedReductionKernelPfiiE4data];
	st.global.f32 	[%rd1], %f32;
$L__BB1_23:
	ret;

}
	// .globl	_Z11ComputeQGPUPfS_P7kValuesfff
.visible .entry _Z11ComputeQGPUPfS_P7kValuesfff(
	.param .u64 .ptr .align 1 _Z11ComputeQGPUPfS_P7kValuesfff_param_0,
	.param .u64 .ptr .align 1 _Z11ComputeQGPUPfS_P7kValuesfff_param_1,
	.param .u64 .ptr .align 1 _Z11ComputeQGPUPfS_P7kValuesfff_param_2,
	.param .f32 _Z11ComputeQGPUPfS_P7kValuesfff_param_3,
	.param .f32 _Z11ComputeQGPUPfS_P7kValuesfff_param_4,
	.param .f32 _Z11ComputeQGPUPfS_P7kValuesfff_param_5
)
{
	.local .align 4 .b8 	__local_depot2[28];
	.reg .b64 	%SP;
	.reg .b64 	%SPL;
	.reg .pred 	%p<17>;
	.reg .b32 	%r<54>;
	.reg .b32 	%f<87>;
	.reg .b64 	%rd<32>;
	.reg .b64 	%fd<3>;
	// demoted variable
	.shared .align 4 .f32 _ZZ11ComputeQGPUPfS_P7kValuesfffE1x;
	// demoted variable
	.shared .align 4 .f32 _ZZ11ComputeQGPUPfS_P7kValuesfffE1y;
	// demoted variable
	.shared .align 4 .f32 _ZZ11ComputeQGPUPfS_P7kValuesfffE1z;
	// demoted variable
	.shared .align 4 .b8 _ZZ11ComputeQGPUPfS_P7kValuesfffE5kVals[1024];
	// demoted variable
	.shared .align 4 .b8 _ZZ11ComputeQGPUPfS_P7kValuesfffE5Qracc[256];
	// demoted variable
	.shared .align 4 .b8 _ZZ11ComputeQGPUPfS_P7kValuesfffE5Qiacc[256];
	mov.u64 	%SPL, __local_depot2;
	ld.param.u64 	%rd9, [_Z11ComputeQGPUPfS_P7kValuesfff_param_0];
	ld.param.u64 	%rd10, [_Z11ComputeQGPUPfS_P7kValuesfff_param_1];
	ld.param.u64 	%rd11, [_Z11ComputeQGPUPfS_P7kValuesfff_param_2];
	ld.param.f32 	%f7, [_Z11ComputeQGPUPfS_P7kValuesfff_param_3];
	ld.param.f32 	%f8, [_Z11ComputeQGPUPfS_P7kValuesfff_param_4];
	ld.param.f32 	%f9, [_Z11ComputeQGPUPfS_P7kValuesfff_param_5];
	cvta.to.global.u64 	%rd12, %rd11;
	add.u64 	%rd1, %SPL, 0;
	mov.u32 	%r1, %ctaid.x;
	shl.b32 	%r20, %r1, 6;
	mov.u32 	%r2, %tid.x;
	add.s32 	%r21, %r20, %r2;
	shl.b32 	%r22, %r2, 4;
	mov.u32 	%r23, _ZZ11ComputeQGPUPfS_P7kValuesfffE5kVals;
	add.s32 	%r3, %r23, %r22;
	mul.wide.s32 	%rd14, %r21, 16;
	add.s64 	%rd15, %rd12, %rd14;
	ld.global.f32 	%f10, [%rd15];
	ld.global.f32 	%f11, [%rd15+4];
	ld.global.f32 	%f12, [%rd15+8];
	ld.global.f32 	%f13, [%rd15+12];
	st.shared.f32 	[%r3], %f10;
	st.shared.f32 	[%r3+4], %f11;
	st.shared.f32 	[%r3+8], %f12;
	st.shared.f32 	[%r3+12], %f13;
	setp.ne.s32 	%p1, %r2, 0;
	@%p1 bra 	$L__BB2_2;
	st.shared.f32 	[_ZZ11ComputeQGPUPfS_P7kValuesfffE1x], %f7;
	st.shared.f32 	[_ZZ11ComputeQGPUPfS_P7kValuesfffE1y], %f8;
	st.shared.f32 	[_ZZ11ComputeQGPUPfS_P7kValuesfffE1z], %f9;
$L__BB2_2:
	bar.sync 	0;
	ld.shared.f32 	%f14, [%r3];
	ld.shared.f32 	%f15, [_ZZ11ComputeQGPUPfS_P7kValuesfffE1x];
	ld.shared.f32 	%f16, [%r3+4];
	ld.shared.f32 	%f17, [_ZZ11ComputeQGPUPfS_P7kValuesfffE1y];
	mul.f32 	%f18, %f16, %f17;
	fma.rn.f32 	%f19, %f14, %f15, %f18;
	ld.shared.f32 	%f20, [%r3+8];
	ld.shared.f32 	%f21, [_ZZ11ComputeQGPUPfS_P7kValuesfffE1z];
	fma.rn.f32 	%f22, %f20, %f21, %f19;
	mul.f32 	%f1, %f22, 0f40C90FDB;
	mul.f32 	%f23, %f1, 0f3F22F983;
	cvt.rni.s32.f32 	%r53, %f23;
	cvt.rn.f32.s32 	%f24, %r53;
	fma.rn.f32 	%f25, %f24, 0fBFC90FDA, %f1;
	fma.rn.f32 	%f26, %f24, 0fB3A22168, %f25;
	fma.rn.f32 	%f86, %f24, 0fA7C234C5, %f26;
	abs.f32 	%f3, %f1;
	setp.ltu.f32 	%p2, %f3, 0f47CE4780;
	@%p2 bra 	$L__BB2_10;
	setp.neu.f32 	%p3, %f3, 0f7F800000;
	@%p3 bra 	$L__BB2_5;
	mov.f32 	%f29, 0f00000000;
	mul.rn.f32 	%f86, %f1, %f29;
	mov.b32 	%r53, 0;
	bra.uni 	$L__BB2_10;
$L__BB2_5:
	mov.b32 	%r5, %f1;
	shl.b32 	%r25, %r5, 8;
	or.b32  	%r6, %r25, -2147483648;
	mov.b64 	%rd31, 0;
	mov.b32 	%r50, 0;
	mov.u64 	%rd29, __cudart_i2opi_f;
	mov.u64 	%rd30, %rd1;
$L__BB2_6:
	.pragma "nounroll";
	ld.global.nc.u32 	%r26, [%rd29];
	mad.wide.u32 	%rd18, %r26, %r6, %rd31;
	shr.u64 	%rd31, %rd18, 32;
	st.local.u32 	[%rd30], %rd18;
	add.s32 	%r50, %r50, 1;
	add.s64 	%rd30, %rd30, 4;
	add.s64 	%rd29, %rd29, 4;
	setp.ne.s32 	%p4, %r50, 6;
	@%p4 bra 	$L__BB2_6;
	shr.u32 	%r27, %r5, 23;
	st.local.u32 	[%rd1+24], %rd31;
	and.b32  	%r9, %r27, 31;
	and.b32  	%r28, %r27, 224;
	add.s32 	%r29, %r28, -128;
	shr.u32 	%r30, %r29, 5;
	mul.wide.u32 	%rd19, %r30, 4;
	sub.s64 	%rd8, %rd1, %rd19;
	ld.local.u32 	%r51, [%rd8+24];
	ld.local.u32 	%r52, [%rd8+20];
	setp.eq.s32 	%p5, %r9, 0;
	@%p5 bra 	$L__BB2_9;
	shf.l.wrap.b32 	%r51, %r52, %r51, %r9;
	ld.local.u32 	%r31, [%rd8+16];
	shf.l.wrap.b32 	%r52, %r31, %r52, %r9;
$L__BB2_9:
	shr.u32 	%r32, %r51, 30;
	shf.l.wrap.b32 	%r33, %r52, %r51, 2;
	shl.b32 	%r34, %r52, 2;
	shr.u32 	%r35, %r33, 31;
	add.s32 	%r36, %r35, %r32;
	neg.s32 	%r37, %r36;
	setp.lt.s32 	%p6, %r5, 0;
	selp.b32 	%r53, %r37, %r36, %p6;
	xor.b32  	%r38, %r33, %r5;
	shr.s32 	%r39, %r33, 31;
	xor.b32  	%r40, %r39, %r33;
	xor.b32  	%r41, %r39, %r34;
	cvt.u64.u32 	%rd20, %r40;
	shl.b64 	%rd21, %rd20, 32;
	cvt.u64.u32 	%rd22, %r41;
	or.b64  	%rd23, %rd21, %rd22;
	cvt.rn.f64.s64 	%fd1, %rd23;
	mul.f64 	%fd2, %fd1, 0d3BF921FB54442D19;
	cvt.rn.f32.f64 	%f27, %fd2;
	neg.f32 	%f28, %f27;
	setp.lt.s32 	%p7, %r38, 0;
	selp.f32 	%f86, %f28, %f27, %p7;
$L__BB2_10:
	mul.f32 	%f30, %f86, %f86;
	fma.rn.f32 	%f31, %f30, 0f37CBAC00, 0fBAB607ED;
	fma.rn.f32 	%f32, %f31, %f30, 0f3D2AAABB;
	fma.rn.f32 	%f33, %f32, %f30, 0fBEFFFFFF;
	fma.rn.f32 	%f34, %f33, %f30, 0f3F800000;
	fma.rn.f32 	%f35, %f30, %f86, 0f00000000;
	fma.rn.f32 	%f36, %f30, 0fB94D4153, 0f3C0885E4;
	fma.rn.f32 	%f37, %f36, %f30, 0fBE2AAAA8;
	fma.rn.f32 	%f38, %f37, %f35, %f86;
	and.b32  	%r43, %r53, 1;
	setp.eq.b32 	%p8, %r43, 1;
	selp.f32 	%f39, %f34, %f38, %p8;
	selp.f32 	%f40, %f38, %f34, %p8;
	and.b32  	%r44, %r53, 2;
	setp.eq.s32 	%p9, %r44, 0;
	neg.f32 	%f41, %f39;
	selp.f32 	%f42, %f39, %f41, %p9;
	add.s32 	%r45, %r53, 1;
	and.b32  	%r46, %r45, 2;
	setp.eq.s32 	%p10, %r46, 0;
	neg.f32 	%f43, %f40;
	selp.f32 	%f44, %f40, %f43, %p10;
	ld.shared.f32 	%f45, [%r3+12];
	mul.f32 	%f46, %f45, %f44;
	shl.b32 	%r47, %r2, 2;
	mov.u32 	%r48, _ZZ11ComputeQGPUPfS_P7kValuesfffE5Qracc;
	add.s32 	%r18, %r48, %r47;
	st.shared.f32 	[%r18], %f46;
	mul.f32 	%f47, %f45, %f42;
	mov.u32 	%r49, _ZZ11ComputeQGPUPfS_P7kValuesfffE5Qiacc;
	add.s32 	%r19, %r49, %r47;
	st.shared.f32 	[%r19], %f47;
	bar.sync 	0;
	setp.gt.u32 	%p11, %r2, 31;
	@%p11 bra 	$L__BB2_12;
	ld.shared.f32 	%f48, [%r18+128];
	ld.shared.f32 	%f49, [%r18];
	add.f32 	%f50, %f48, %f49;
	st.shared.f32 	[%r18], %f50;
	ld.shared.f32 	%f51, [%r19+128];
	ld.shared.f32 	%f52, [%r19];
	add.f32 	%f53, %f51, %f52;
	st.shared.f32 	[%r19], %f53;
$L__BB2_12:
	bar.sync 	0;
	setp.gt.u32 	%p12, %r2, 15;
	@%p12 bra 	$L__BB2_14;
	ld.shared.f32 	%f54, [%r18+64];
	ld.shared.f32 	%f55, [%r18];
	add.f32 	%f56, %f54, %f55;
	st.shared.f32 	[%r18], %f56;
	ld.shared.f32 	%f57, [%r19+64];
	ld.shared.f32 	%f58, [%r19];
	add.f32 	%f59, %f57, %f58;
	st.shared.f32 	[%r19], %f59;
$L__BB2_14:
	bar.sync 	0;
	setp.gt.u32 	%p13, %r2, 7;
	@%p13 bra 	$L__BB2_16;
	ld.shared.f32 	%f60, [%r18+32];
	ld.shared.f32 	%f61, [%r18];
	add.f32 	%f62, %f60, %f61;
	st.shared.f32 	[%r18], %f62;
	ld.shared.f32 	%f63, [%r19+32];
	ld.shared.f32 	%f64, [%r19];
	add.f32 	%f65, %f63, %f64;
	st.shared.f32 	[%r19], %f65;
$L__BB2_16:
	bar.sync 	0;
	setp.gt.u32 	%p14, %r2, 3;
	@%p14 bra 	$L__BB2_18;
	ld.shared.f32 	%f66, [%r18+16];
	ld.shared.f32 	%f67, [%r18];
	add.f32 	%f68, %f66, %f67;
	st.shared.f32 	[%r18], %f68;
	ld.shared.f32 	%f69, [%r19+16];
	ld.shared.f32 	%f70, [%r19];
	add.f32 	%f71, %f69, %f70;
	st.shared.f32 	[%r19], %f71;
$L__BB2_18:
	bar.sync 	0;
	setp.gt.u32 	%p15, %r2, 1;
	@%p15 bra 	$L__BB2_20;
	ld.shared.f32 	%f72, [%r18+8];
	ld.shared.f32 	%f73, [%r18];
	add.f32 	%f74, %f72, %f73;
	st.shared.f32 	[%r18], %f74;
	ld.shared.f32 	%f75, [%r19+8];
	ld.shared.f32 	%f76, [%r19];
	add.f32 	%f77, %f75, %f76;
	st.shared.f32 	[%r19], %f77;
$L__BB2_20:
	setp.ne.s32 	%p16, %r2, 0;
	bar.sync 	0;
	@%p16 bra 	$L__BB2_22;
	ld.shared.f32 	%f78, [_ZZ11ComputeQGPUPfS_P7kValuesfffE5Qracc+4];
	ld.shared.f32 	%f79, [%r18];
	add.f32 	%f80, %f78, %f79;
	st.shared.f32 	[%r18], %f80;
	ld.shared.f32 	%f81, [_ZZ11ComputeQGPUPfS_P7kValuesfffE5Qiacc+4];
	ld.shared.f32 	%f82, [%r19];
	add.f32 	%f83, %f81, %f82;
	st.shared.f32 	[%r19], %f83;
	ld.shared.f32 	%f84, [_ZZ11ComputeQGPUPfS_P7kValuesfffE5Qracc];
	cvta.to.global.u64 	%rd24, %rd9;
	mul.wide.u32 	%rd25, %r1, 4;
	add.s64 	%rd26, %rd24, %rd25;
	st.global.f32 	[%rd26], %f84;
	ld.shared.f32 	%f85, [_ZZ11ComputeQGPUPfS_P7kValuesfffE5Qiacc];
	cvta.to.global.u64 	%rd27, %rd10;
	add.s64 	%rd28, %rd27, %rd25;
	st.global.f32 	[%rd28], %f85;
$L__BB2_22:
	ret;

}


// ===== COMPILED SASS (sm_100) =====

	.target	sm_100

	.elftype	@"ET_EXEC"


//--------------------- .note.nv.tkinfo           --------------------------
	.section	.note.nv.tkinfo,"",@"SHT_NOTE"
	.sectionflags	@"SHF_NOTE_NV_TKINFO"
	.tkinfo
        /*0018*/ 	.word	0x00000002
        /*0030*/ 	.string	""
        /*0030*/ 	.string	"ptxas"
        /*0030*/ 	.string	"Cuda compilation tools, release 13.0, V13.0.88"
        /*0030*/ 	.string	"Build cuda_13.0.r13.0/compiler.36424714_0"
        /*0030*/ 	.string	"-arch sm_100 -m 64 "



//--------------------- .note.nv.cuinfo           --------------------------
	.section	.note.nv.cuinfo,"",@"SHT_NOTE"
	.sectionflags	@"SHF_NOTE_NV_CUINFO"
        /*0018*/ 	.short	0x0002
        /*001a*/ 	.short	0x0064
        /*001c*/ 	.short	0x0082
	.zero		2


//--------------------- .nv.info                  --------------------------
	.section	.nv.info,"",@"SHT_CUDA_INFO"
	.align	4


	//----- nvinfo : EIATTR_REGCOUNT
	.align		4
        /*0000*/ 	.byte	0x04, 0x2f
        /*0002*/ 	.short	(.L_2 - .L_1)
	.align		4
.L_1:
        /*0004*/ 	.word	index@(_Z16ComputePhiMagGPUP7kValuesPfS1_)
        /*0008*/ 	.word	0x0000000e


	//----- nvinfo : EIATTR_FRAME_SIZE
	.align		4
.L_2:
        /*000c*/ 	.byte	0x04, 0x11
        /*000e*/ 	.short	(.L_4 - .L_3)
	.align		4
.L_3:
        /*0010*/ 	.word	index@(_Z16ComputePhiMagGPUP7kValuesPfS1_)
        /*0014*/ 	.word	0x00000000


	//----- nvinfo : EIATTR_REGCOUNT
	.align		4
.L_4:
        /*0018*/ 	.byte	0x04, 0x2f
        /*001a*/ 	.short	(.L_6 - .L_5)
	.align		4
.L_5:
        /*001c*/ 	.word	index@(_Z23ImprovedReductionKernelPfii)
        /*0020*/ 	.word	0x0000000c


	//----- nvinfo : EIATTR_FRAME_SIZE
	.align		4
.L_6:
        /*0024*/ 	.byte	0x04, 0x11
        /*0026*/ 	.short	(.L_8 - .L_7)
	.align		4
.L_7:
        /*0028*/ 	.word	index@(_Z23ImprovedReductionKernelPfii)
        /*002c*/ 	.word	0x00000000


	//----- nvinfo : EIATTR_REGCOUNT
	.align		4
.L_8:
        /*0030*/ 	.byte	0x04, 0x2f
        /*0032*/ 	.short	(.L_10 - .L_9)
	.align		4
.L_9:
        /*0034*/ 	.word	index@(_Z11ComputeQGPUPfS_P7kValuesfff)
        /*0038*/ 	.word	0x00000016


	//----- nvinfo : EIATTR_FRAME_SIZE
	.align		4
.L_10:
        /*003c*/ 	.byte	0x04, 0x11
        /*003e*/ 	.short	(.L_12 - .L_11)
	.align		4
.L_11:
        /*0040*/ 	.word	index@(_Z11ComputeQGPUPfS_P7kValuesfff)
        /*0044*/ 	.word	0x00000000


	//----- nvinfo : EIATTR_MIN_STACK_SIZE
	.align		4
.L_12:
        /*0048*/ 	.byte	0x04, 0x12
        /*004a*/ 	.short	(.L_14 - .L_13)
	.align		4
.L_13:
        /*004c*/ 	.word	index@(_Z11ComputeQGPUPfS_P7kValuesfff)
        /*0050*/ 	.word	0x00000000


	//----- nvinfo : EIATTR_MIN_STACK_SIZE
	.align		4
.L_14:
        /*0054*/ 	.byte	0x04, 0x12
        /*0056*/ 	.short	(.L_16 - .L_15)
	.align		4
.L_15:
        /*0058*/ 	.word	index@(_Z23ImprovedReductionKernelPfii)
        /*005c*/ 	.word	0x00000000


	//----- nvinfo : EIATTR_MIN_STACK_SIZE
	.align		4
.L_16:
        /*0060*/ 	.byte	0x04, 0x12
        /*0062*/ 	.short	(.L_18 - .L_17)
	.align		4
.L_17:
        /*0064*/ 	.word	index@(_Z16ComputePhiMagGPUP7kValuesPfS1_)
        /*0068*/ 	.word	0x00000000
.L_18:


//--------------------- .nv.compat                --------------------------
	.section	.nv.compat,"",@"SHT_CUDA_COMPAT_INFO"
	.align	4
        /*0000*/ 	.byte	0x02, 0x09, 0x00, 0x00, 0x02, 0x02, 0x01, 0x00, 0x02, 0x05, 0x05, 0x00, 0x03, 0x07, 0x01, 0x01
        /*0010*/ 	.byte	0x02, 0x03, 0x00, 0x00, 0x02, 0x06, 0x01, 0x00, 0x04, 0x0b, 0x08, 0x00, 0x01, 0x00, 0x00, 0x00
        /*0020*/ 	.byte	0x00, 0x00, 0x00, 0x00


//--------------------- .nv.info._Z11ComputeQGPUPfS_P7kValuesfff --------------------------
	.section	.nv.info._Z11ComputeQGPUPfS_P7kValuesfff,"",@"SHT_CUDA_INFO"
	.sectionflags	@""
	.align	4


	//----- nvinfo : EIATTR_CUDA_API_VERSION
	.align		4
        /*0000*/ 	.byte	0x04, 0x37
        /*0002*/ 	.short	(.L_20 - .L_19)
.L_19:
        /*0004*/ 	.word	0x00000082


	//----- nvinfo : EIATTR_KPARAM_INFO
	.align		4
.L_20:
        /*0008*/ 	.byte	0x04, 0x17
        /*000a*/ 	.short	(.L_22 - .L_21)
.L_21:
        /*000c*/ 	.word	0x00000000
        /*0010*/ 	.short	0x0005
        /*0012*/ 	.short	0x0020
        /*0014*/ 	.byte	0x00, 0xf0, 0x11, 0x00


	//----- nvinfo : EIATTR_KPARAM_INFO
	.align		4
.L_22:
        /*0018*/ 	.byte	0x04, 0x17
        /*001a*/ 	.short	(.L_24 - .L_23)
.L_23:
        /*001c*/ 	.word	0x00000000
        /*0020*/ 	.short	0x0004
        /*0022*/ 	.short	0x001c
        /*0024*/ 	.byte	0x00, 0xf0, 0x11, 0x00


	//----- nvinfo : EIATTR_KPARAM_INFO
	.align		4
.L_24:
        /*0028*/ 	.byte	0x04, 0x17
        /*002a*/ 	.short	(.L_26 - .L_25)
.L_25:
        /*002c*/ 	.word	0x00000000
        /*0030*/ 	.short	0x0003
        /*0032*/ 	.short	0x0018
        /*0034*/ 	.byte	0x00, 0xf0, 0x11, 0x00


	//----- nvinfo : EIATTR_KPARAM_INFO
	.align		4
.L_26:
        /*0038*/ 	.byte	0x04, 0x17
        /*003a*/ 	.short	(.L_28 - .L_27)
.L_27:
        /*003c*/ 	.word	0x00000000
        /*0040*/ 	.short	0x0002
        /*0042*/ 	.short	0x0010
        /*0044*/ 	.byte	0x00, 0xf5, 0x21, 0x00


	//----- nvinfo : EIATTR_KPARAM_INFO
	.align		4
.L_28:
        /*0048*/ 	.byte	0x04, 0x17
        /*004a*/ 	.short	(.L_30 - .L_29)
.L_29:
        /*004c*/ 	.word	0x00000000
        /*0050*/ 	.short	0x0001
        /*0052*/ 	.short	0x0008
        /*0054*/ 	.byte	0x00, 0xf5, 0x21, 0x00


	//----- nvinfo : EIATTR_KPARAM_INFO
	.align		4
.L_30:
        /*0058*/ 	.byte	0x04, 0x17
        /*005a*/ 	.short	(.L_32 - .L_31)
.L_31:
        /*005c*/ 	.word	0x00000000
        /*0060*/ 	.short	0x0000
        /*0062*/ 	.short	0x0000
        /*0064*/ 	.byte	0x00, 0xf5, 0x21, 0x00


	//----- nvinfo : EIATTR_SPARSE_MMA_MASK
	.align		4
.L_32:
        /*0068*/ 	.byte	0x03, 0x50
        /*006a*/ 	.short	0x0000


	//----- nvinfo : EIATTR_MAXREG_COUNT
	.align		4
        /*006c*/ 	.byte	0x03, 0x1b
        /*006e*/ 	.short	0x00ff


	//----- nvinfo : EIATTR_NUM_BARRIERS
	.align		4
        /*0070*/ 	.byte	0x02, 0x4c
        /*0072*/ 	.byte	0x01
	.zero		1


	//----- nvinfo : EIATTR_MERCURY_ISA_VERSION
	.align		4
        /*0074*/ 	.byte	0x03, 0x5f
        /*0076*/ 	.short	0x0101


	//----- nvinfo : EIATTR_UNUSED_LOAD_BYTE_OFFSET
	.align		4
        /*0078*/ 	.byte	0x04, 0x44
        /*007a*/ 	.short	(.L_34 - .L_33)


	//   ....[0]....
.L_33:
        /*007c*/ 	.word	0x000001d0
        /*0080*/ 	.word	0x00000fff


	//----- nvinfo : EIATTR_VRC_CTA_INIT_COUNT
	.align		4
.L_34:
        /*0084*/ 	.byte	0x02, 0x4a
	.zero		1
	.zero		1


	//----- nvinfo : EIATTR_EXIT_INSTR_OFFSETS
	.align		4
        /*0088*/ 	.byte	0x04, 0x1c
        /*008a*/ 	.short	(.L_36 - .L_35)


	//   ....[0]....
.L_35:
        /*008c*/ 	.word	0x00000e10


	//   ....[1]....
        /*0090*/ 	.word	0x00000f20


	//----- nvinfo : EIATTR_CRS_STACK_SIZE
	.align		4
.L_36:
        /*0094*/ 	.byte	0x04, 0x1e
        /*0096*/ 	.short	(.L_38 - .L_37)
.L_37:
        /*0098*/ 	.word	0x00000000


	//----- nvinfo : EIATTR_CBANK_PARAM_SIZE
	.align		4
.L_38:
        /*009c*/ 	.byte	0x03, 0x19
        /*009e*/ 	.short	0x0024


	//----- nvinfo : EIATTR_PARAM_CBANK
	.align		4
        /*00a0*/ 	.byte	0x04, 0x0a
        /*00a2*/ 	.short	(.L_40 - .L_39)
	.align		4
.L_39:
        /*00a4*/ 	.word	index@(.nv.constant0._Z11ComputeQGPUPfS_P7kValuesfff)
        /*00a8*/ 	.short	0x0380
        /*00aa*/ 	.short	0x0024


	//----- nvinfo : EIATTR_SW_WAR
	.align		4
.L_40:
        /*00ac*/ 	.byte	0x04, 0x36
        /*00ae*/ 	.short	(.L_42 - .L_41)
.L_41:
        /*00b0*/ 	.word	0x00000008
.L_42:


//--------------------- .nv.info._Z23ImprovedReductionKernelPfii --------------------------
	.section	.nv.info._Z23ImprovedReductionKernelPfii,"",@"SHT_CUDA_INFO"
	.sectionflags	@""
	.align	4


	//----- nvinfo : EIATTR_CUDA_API_VERSION
	.align		4
        /*0000*/ 	.byte	0x04, 0x37
        /*0002*/ 	.short	(.L_44 - .L_43)
.L_43:
        /*0004*/ 	.word	0x00000082


	//----- nvinfo : EIATTR_KPARAM_INFO
	.align		4
.L_44:
        /*0008*/ 	.byte	0x04, 0x17
        /*000a*/ 	.short	(.L_46 - .L_45)
.L_45:
        /*000c*/ 	.word	0x00000000
        /*0010*/ 	.short	0x0002
        /*0012*/ 	.short	0x000c
        /*0014*/ 	.byte	0x00, 0xf0, 0x11, 0x00


	//----- nvinfo : EIATTR_KPARAM_INFO
	.align		4
.L_46:
        /*0018*/ 	.byte	0x04, 0x17
        /*001a*/ 	.short	(.L_48 - .L_47)
.L_47:
        /*001c*/ 	.word	0x00000000
        /*0020*/ 	.short	0x0001
        /*0022*/ 	.short	0x0008
        /*0024*/ 	.byte	0x00, 0xf0, 0x11, 0x00


	//----- nvinfo : EIATTR_KPARAM_INFO
	.align		4
.L_48:
        /*0028*/ 	.byte	0x04, 0x17
        /*002a*/ 	.short	(.L_50 - .L_49)
.L_49:
        /*002c*/ 	.word	0x00000000
        /*0030*/ 	.short	0x0000
        /*0032*/ 	.short	0x0000
        /*0034*/ 	.byte	0x00, 0xf5, 0x21, 0x00


	//----- nvinfo : EIATTR_SPARSE_MMA_MASK
	.align		4
.L_50:
        /*0038*/ 	.byte	0x03, 0x50
        /*003a*/ 	.short	0x0000


	//----- nvinfo : EIATTR_MAXREG_COUNT
	.align		4
        /*003c*/ 	.byte	0x03, 0x1b
        /*003e*/ 	.short	0x00ff


	//----- nvinfo : EIATTR_NUM_BARRIERS
	.align		4
        /*0040*/ 	.byte	0x02, 0x4c
        /*0042*/ 	.byte	0x01
	.zero		1


	//----- nvinfo : EIATTR_MERCURY_ISA_VERSION
	.align		4
        /*0044*/ 	.byte	0x03, 0x5f
        /*0046*/ 	.short	0x0101


	//----- nvinfo : EIATTR_VRC_CTA_INIT_COUNT
	.align		4
        /*0048*/ 	.byte	0x02, 0x4a
	.zero		1
	.zero		1


	//----- nvinfo : EIATTR_EXIT_INSTR_OFFSETS
	.align		4
        /*004c*/ 	.byte	0x04, 0x1c
        /*004e*/ 	.short	(.L_52 - .L_51)


	//   ....[0]....
.L_51:
        /*0050*/ 	.word	0x00000080


	//   ....[1]....
        /*0054*/ 	.word	0x00000620


	//   ....[2]....
        /*0058*/ 	.word	0x00000650


	//----- nvinfo : EIATTR_CBANK_PARAM_SIZE
	.align		4
.L_52:
        /*005c*/ 	.byte	0x03, 0x19
        /*005e*/ 	.short	0x0010


	//----- nvinfo : EIATTR_PARAM_CBANK
	.align		4
        /*0060*/ 	.byte	0x04, 0x0a
        /*0062*/ 	.short	(.L_54 - .L_53)
	.align		4
.L_53:
        /*0064*/ 	.word	index@(.nv.constant0._Z23ImprovedReductionKernelPfii)
        /*0068*/ 	.short	0x0380
        /*006a*/ 	.short	0x0010


	//----- nvinfo : EIATTR_SW_WAR
	.align		4
.L_54:
        /*006c*/ 	.byte	0x04, 0x36
        /*006e*/ 	.short	(.L_56 - .L_55)
.L_55:
        /*0070*/ 	.word	0x00000008
.L_56:


//--------------------- .nv.info._Z16ComputePhiMagGPUP7kValuesPfS1_ --------------------------
	.section	.nv.info._Z16ComputePhiMagGPUP7kValuesPfS1_,"",@"SHT_CUDA_INFO"
	.sectionflags	@""
	.align	4


	//----- nvinfo : EIATTR_CUDA_API_VERSION
	.align		4
        /*0000*/ 	.byte	0x04, 0x37
        /*0002*/ 	.short	(.L_58 - .L_57)
.L_57:
        /*0004*/ 	.word	0x00000082


	//----- nvinfo : EIATTR_KPARAM_INFO
	.align		4
.L_58:
        /*0008*/ 	.byte	0x04, 0x17
        /*000a*/ 	.short	(.L_60 - .L_59)
.L_59:
        /*000c*/ 	.word	0x00000000
        /*0010*/ 	.short	0x0002
        /*0012*/ 	.short	0x0010
        /*0014*/ 	.byte	0x00, 0xf5, 0x21, 0x00


	//----- nvinfo : EIATTR_KPARAM_INFO
	.align		4
.L_60:
        /*0018*/ 	.byte	0x04, 0x17
        /*001a*/ 	.short	(.L_62 - .L_61)
.L_61:
        /*001c*/ 	.word	0x00000000
        /*0020*/ 	.short	0x0001
        /*0022*/ 	.short	0x0008
        /*0024*/ 	.byte	0x00, 0xf5, 0x21, 0x00


	//----- nvinfo : EIATTR_KPARAM_INFO
	.align		4
.L_62:
        /*0028*/ 	.byte	0x04, 0x17
        /*002a*/ 	.short	(.L_64 - .L_63)
.L_63:
        /*002c*/ 	.word	0x00000000
        /*0030*/ 	.short	0x0000
        /*0032*/ 	.short	0x0000
        /*0034*/ 	.byte	0x00, 0xf5, 0x21, 0x00


	//----- nvinfo : EIATTR_SPARSE_MMA_MASK
	.align		4
.L_64:
        /*0038*/ 	.byte	0x03, 0x50
        /*003a*/ 	.short	0x0000


	//----- nvinfo : EIATTR_MAXREG_COUNT
	.align		4
        /*003c*/ 	.byte	0x03, 0x1b
        /*003e*/ 	.short	0x00ff


	//----- nvinfo : EIATTR_MERCURY_ISA_VERSION
	.align		4
        /*0040*/ 	.byte	0x03, 0x5f
        /*0042*/ 	.short	0x0101


	//----- nvinfo : EIATTR_VRC_CTA_INIT_COUNT
	.align		4
        /*0044*/ 	.byte	0x02, 0x4a
	.zero		1
	.zero		1


	//----- nvinfo : EIATTR_EXIT_INSTR_OFFSETS
	.align		4
        /*0048*/ 	.byte	0x04, 0x1c
        /*004a*/ 	.short	(.L_66 - .L_65)


	//   ....[0]....
.L_65:
        /*004c*/ 	.word	0x00000100


	//----- nvinfo : EIATTR_CBANK_PARAM_SIZE
	.align		4
.L_66:
        /*0050*/ 	.byte	0x03, 0x19
        /*0052*/ 	.short	0x0018


	//----- nvinfo : EIATTR_PARAM_CBANK
	.align		4
        /*0054*/ 	.byte	0x04, 0x0a
        /*0056*/ 	.short	(.L_68 - .L_67)
	.align		4
.L_67:
        /*0058*/ 	.word	index@(.nv.constant0._Z16ComputePhiMagGPUP7kValuesPfS1_)
        /*005c*/ 	.short	0x0380
        /*005e*/ 	.short	0x0018


	//----- nvinfo : EIATTR_SW_WAR
	.align		4
.L_68:
        /*0060*/ 	.byte	0x04, 0x36
        /*0062*/ 	.short	(.L_70 - .L_69)
.L_69:
        /*0064*/ 	.word	0x00000008
.L_70:


//--------------------- .nv.callgraph             --------------------------
	.section	.nv.callgraph,"",@"SHT_CUDA_CALLGRAPH"
	.align	4
	.sectionentsize	8
	.align		4
        /*0000*/ 	.word	0x00000000
	.align		4
        /*0004*/ 	.word	0xffffffff
	.align		4
        /*0008*/ 	.word	0x00000000
	.align		4
        /*000c*/ 	.word	0xfffffffe
	.align		4
        /*0010*/ 	.word	0x00000000
	.align		4
        /*0014*/ 	.word	0xfffffffd
	.align		4
        /*0018*/ 	.word	0x00000000
	.align		4
        /*001c*/ 	.word	0xfffffffc


//--------------------- .nv.constant4             --------------------------
	.section	.nv.constant4,"a",@progbits
	.align	8
	.align		8
.nv.constant4:
        /*0000*/ 	.dword	__cudart_i2opi_f


//--------------------- .text._Z11ComputeQGPUPfS_P7kValuesfff --------------------------
	.section	.text._Z11ComputeQGPUPfS_P7kValuesfff,"ax",@progbits
	.align	128
        .global         _Z11ComputeQGPUPfS_P7kValuesfff
        .type           _Z11ComputeQGPUPfS_P7kValuesfff,@function
        .size           _Z11ComputeQGPUPfS_P7kValuesfff,(.L_x_8 - _Z11ComputeQGPUPfS_P7kValuesfff)
        .other          _Z11ComputeQGPUPfS_P7kValuesfff,@"STO_CUDA_ENTRY STV_DEFAULT"
_Z11ComputeQGPUPfS_P7kValuesfff:
.text._Z11ComputeQGPUPfS_P7kValuesfff:
[----:B------:R-:W-:Y:S01]  /*0000*/  LDC R1, c[0x0][0x37c] ;  /* 0x0000df00ff017b82 */ /* 0x000fe20000000800 */
[----:B------:R-:W0:Y:S07]  /*0010*/  S2R R3, SR_TID.X ;  /* 0x0000000000037919 */ /* 0x000e2e0000002100 */
[----:B------:R-:W1:Y:S01]  /*0020*/  LDC.64 R4, c[0x0][0x390] ;  /* 0x0000e400ff047b82 */ /* 0x000e620000000a00 */
[----:B------:R-:W2:Y:S01]  /*0030*/  LDCU.64 UR8, c[0x0][0x358] ;  /* 0x00006b00ff0877ac */ /* 0x000ea20008000a00 */
[----:B------:R-:W0:Y:S02]  /*0040*/  S2R R2, SR_CTAID.X ;  /* 0x0000000000027919 */ /* 0x000e240000002500 */
[----:B0-----:R-:W-:-:S04]  /*0050*/  IMAD R7, R2, 0x40, R3 ;  /* 0x0000004002077824 */ /* 0x001fc800078e0203 */
[----:B-1----:R-:W-:-:S05]  /*0060*/  IMAD.WIDE R4, R7, 0x10, R4 ;  /* 0x0000001007047825 */ /* 0x002fca00078e0204 */
[----:B--2---:R-:W2:Y:S04]  /*0070*/  LDG.E R9, desc[UR8][R4.64] ;  /* 0x0000000804097981 */ /* 0x004ea8000c1e1900 */
[----:B------:R-:W3:Y:S04]  /*0080*/  LDG.E R11, desc[UR8][R4.64+0x4] ;  /* 0x00000408040b7981 */ /* 0x000ee8000c1e1900 */
[----:B------:R-:W4:Y:S04]  /*0090*/  LDG.E R13, desc[UR8][R4.64+0x8] ;  /* 0x00000808040d7981 */ /* 0x000f28000c1e1900 */
[----:B------:R-:W5:Y:S01]  /*00a0*/  LDG.E R15, desc[UR8][R4.64+0xc] ;  /* 0x00000c08040f7981 */ /* 0x000f62000c1e1900 */
[----:B------:R-:W-:Y:S01]  /*00b0*/  ISETP.NE.AND P0, PT, R3, RZ, PT ;  /* 0x000000ff0300720c */ /* 0x000fe20003f05270 */
[----:B------:R-:W0:Y:S01]  /*00c0*/  S2UR UR10, SR_CgaCtaId ;  /* 0x00000000000a79c3 */ /* 0x000e220000008800 */
[----:B------:R-:W-:Y:S01]  /*00d0*/  UMOV UR6, 0x400 ;  /* 0x0000040000067882 */ /* 0x000fe20000000000 */
[----:B------:R-:W-:Y:S01]  /*00e0*/  BSSY.RECONVERGENT B0, `(.L_x_0) ;  /* 0x000007f000007945 */ /* 0x000fe20003800200 */
[----:B------:R-:W-:Y:S01]  /*00f0*/  UIADD3 UR4, UPT, UPT, UR6, 0xc, URZ ;  /* 0x0000000c06047890 */ /* 0x000fe2000fffe0ff */
[----:B------:R-:W-:-:S08]  /*0100*/  P2R R0, PR, RZ, 0x1 ;  /* 0x00000001ff007803 */ /* 0x000fd00000000000 */
[----:B------:R-:W1:Y:S08]  /*0110*/  @!P0 LDC.64 R18, c[0x0][0x398] ;  /* 0x0000e600ff128b82 */ /* 0x000e700000000a00 */
[----:B------:R-:W1:Y:S01]  /*0120*/  @!P0 LDC R12, c[0x0][0x3a0] ;  /* 0x0000e800ff0c8b82 */ /* 0x000e620000000800 */
[----:B0-----:R-:W-:Y:S02]  /*0130*/  ULEA UR4, UR10, UR4, 0x18 ;  /* 0x000000040a047291 */ /* 0x001fe4000f8ec0ff */
[----:B------:R-:W-:-:S04]  /*0140*/  ULEA UR7, UR10, UR6, 0x18 ;  /* 0x000000060a077291 */ /* 0x000fc8000f8ec0ff */
[----:B------:R-:W-:-:S05]  /*0150*/  LEA R8, R3, UR4, 0x4 ;  /* 0x0000000403087c11 */ /* 0x000fca000f8e20ff */
[----:B--2---:R-:W-:Y:S04]  /*0160*/  STS [R8], R9 ;  /* 0x0000000908007388 */ /* 0x004fe80000000800 */
[----:B---3--:R-:W-:Y:S04]  /*0170*/  STS [R8+0x4], R11 ;  /* 0x0000040b08007388 */ /* 0x008fe80000000800 */
[----:B----4-:R-:W-:Y:S04]  /*0180*/  STS [R8+0x8], R13 ;  /* 0x0000080d08007388 */ /* 0x010fe80000000800 */
[----:B-----5:R-:W-:Y:S04]  /*0190*/  STS [R8+0xc], R15 ;  /* 0x00000c0f08007388 */ /* 0x020fe80000000800 */
[----:B-1----:R-:W-:Y:S04]  /*01a0*/  @!P0 STS.64 [UR7], R18 ;  /* 0x00000012ff008988 */ /* 0x002fe80008000a07 */
[----:B------:R-:W-:Y:S01]  /*01b0*/  @!P0 STS [UR7+0x8], R12 ;  /* 0x0000080cff008988 */ /* 0x000fe20008000807 */
[----:B------:R-:W-:Y:S06]  /*01c0*/  BAR.SYNC.DEFER_BLOCKING 0x0 ;  /* 0x0000000000007b1d */ /* 0x000fec0000010000 */
[----:B------:R-:W-:Y:S04]  /*01d0*/  LDS.128 R4, [UR7] ;  /* 0x00000007ff047984 */ /* 0x000fe80008000c00 */
[----:B------:R-:W0:Y:S04]  /*01e0*/  LDS R0, [R8+0x4] ;  /* 0x0000040008007984 */ /* 0x000e280000000800 */
[----:B------:R-:W1:Y:S04]  /*01f0*/  LDS R17, [R8] ;  /* 0x0000000008117984 */ /* 0x000e680000000800 */
[----:B------:R-:W2:Y:S01]  /*0200*/  LDS R10, [R8+0x8] ;  /* 0x00000800080a7984 */ /* 0x000ea20000000800 */
[----:B0-----:R-:W-:-:S04]  /*0210*/  FMUL R0, R0, R5 ;  /* 0x0000000500007220 */ /* 0x001fc80000400000 */
[----:B-1----:R-:W-:-:S04]  /*0220*/  FFMA R17, R17, R4, R0 ;  /* 0x0000000411117223 */ /* 0x002fc80000000000 */
[----:B--2---:R-:W-:-:S04]  /*0230*/  FFMA R4, R10, R6, R17 ;  /* 0x000000060a047223 */ /* 0x004fc80000000011 */
[----:B------:R-:W-:-:S04]  /*0240*/  FMUL R4, R4, 6.2831854820251464844 ;  /* 0x40c90fdb04047820 */ /* 0x000fc80000400000 */
[C---:B------:R-:W-:Y:S01]  /*0250*/  FMUL R5, R4.reuse, 0.63661974668502807617 ;  /* 0x3f22f98304057820 */ /* 0x040fe20000400000 */
[----:B------:R-:W-:-:S05]  /*0260*/  FSETP.GE.AND P0, PT, |R4|, 105615, PT ;  /* 0x47ce47800400780b */ /* 0x000fca0003f06200 */
[----:B------:R-:W0:Y:S02]  /*0270*/  F2I.NTZ R5, R5 ;  /* 0x0000000500057305 */ /* 0x000e240000203100 */
[----:B0-----:R-:W-:-:S05]  /*0280*/  I2FP.F32.S32 R7, R5 ;  /* 0x0000000500077245 */ /* 0x001fca0000201400 */
[----:B------:R-:W-:-:S04]  /*0290*/  FFMA R0, R7, -1.5707962512969970703, R4 ;  /* 0xbfc90fda07007823 */ /* 0x000fc80000000004 */
[----:B------:R-:W-:-:S04]  /*02a0*/  FFMA R0, R7, -7.5497894158615963534e-08, R0 ;  /* 0xb3a2216807007823 */ /* 0x000fc80000000000 */
[----:B------:R-:W-:Y:S01]  /*02b0*/  FFMA R0, R7, -5.3903029534742383927e-15, R0 ;  /* 0xa7c234c507007823 */ /* 0x000fe20000000000 */
[----:B------:R-:W-:Y:S06]  /*02c0*/  @!P0 BRA `(.L_x_1) ;  /* 0x0000000400808947 */ /* 0x000fec0003800000 */
[----:B------:R-:W-:-:S13]  /*02d0*/  FSETP.NEU.AND P0, PT, |R4|, +INF , PT ;  /* 0x7f8000000400780b */ /* 0x000fda0003f0d200 */
[----:B------:R-:W-:Y:S01]  /*02e0*/  @!P0 FMUL R0, RZ, R4 ;  /* 0x00000004ff008220 */ /* 0x000fe20000400000 */
[----:B------:R-:W-:Y:S01]  /*02f0*/  @!P0 IMAD.MOV.U32 R5, RZ, RZ, RZ ;  /* 0x000000ffff058224 */ /* 0x000fe200078e00ff */
[----:B------:R-:W-:Y:S06]  /*0300*/  @!P0 BRA `(.L_x_1) ;  /* 0x0000000400708947 */ /* 0x000fec0003800000 */
[----:B------:R-:W-:Y:S02]  /*0310*/  IMAD.SHL.U32 R5, R4, 0x100, RZ ;  /* 0x0000010004057824 */ /* 0x000fe400078e00ff */
[----:B------:R-:W-:Y:S02]  /*0320*/  HFMA2 R0, -RZ, RZ, 0, 0 ;  /* 0x00000000ff007431 */ /* 0x000fe400000001ff */
[----:B------:R-:W-:Y:S01]  /*0330*/  IMAD.MOV.U32 R12, RZ, RZ, RZ ;  /* 0x000000ffff0c7224 */ /* 0x000fe200078e00ff */
[----:B------:R-:W0:Y:S01]  /*0340*/  LDCU.64 UR12, c[0x4][URZ] ;  /* 0x01000000ff0c77ac */ /* 0x000e220008000a00 */
[----:B------:R-:W-:Y:S01]  /*0350*/  LOP3.LUT R5, R5, 0x80000000, RZ, 0xfc, !PT ;  /* 0x8000000005057812 */ /* 0x000fe200078efcff */
[----:B------:R-:W-:Y:S01]  /*0360*/  UMOV UR5, URZ ;  /* 0x000000ff00057c82 */ /* 0x000fe20008000000 */
[----:B------:R-:W-:-:S05]  /*0370*/  UMOV UR4, URZ ;  /* 0x000000ff00047c82 */ /* 0x000fca0008000000 */
.L_x_2:
[----:B0-----:R-:W-:Y:S02]  /*0380*/  IMAD.U32 R10, RZ, RZ, UR12 ;  /* 0x0000000cff0a7e24 */ /* 0x001fe4000f8e00ff */
[----:B------:R-:W-:-:S05]  /*0390*/  IMAD.U32 R11, RZ, RZ, UR13 ;  /* 0x0000000dff0b7e24 */ /* 0x000fca000f8e00ff */
[----:B------:R-:W2:Y:S01]  /*03a0*/  LDG.E.CONSTANT R6, desc[UR8][R10.64] ;  /* 0x000000080a067981 */ /* 0x000ea2000c1e9900 */
[----:B------:R-:W-:Y:S01]  /*03b0*/  UIADD3 UR4, UPT, UPT, UR4, 0x1, URZ ;  /* 0x0000000104047890 */ /* 0x000fe2000fffe0ff */
[C---:B------:R-:W-:Y:S01]  /*03c0*/  ISETP.EQ.AND P0, PT, R12.reuse, RZ, PT ;  /* 0x000000ff0c00720c */ /* 0x040fe20003f02270 */
[----:B------:R-:W-:Y:S01]  /*03d0*/  UIADD3 UR12, UP1, UPT, UR12, 0x4, URZ ;  /* 0x000000040c0c7890 */ /* 0x000fe2000ff3e0ff */
[C---:B------:R-:W-:Y:S01]  /*03e0*/  ISETP.EQ.AND P1, PT, R12.reuse, 0x4, PT ;  /* 0x000000040c00780c */ /* 0x040fe20003f22270 */
[----:B------:R-:W-:Y:S01]  /*03f0*/  UISETP.NE.AND UP0, UPT, UR4, 0x6, UPT ;  /* 0x000000060400788c */ /* 0x000fe2000bf05270 */
[C---:B------:R-:W-:Y:S01]  /*0400*/  ISETP.EQ.AND P3, PT, R12.reuse, 0xc, PT ;  /* 0x0000000c0c00780c */ /* 0x040fe20003f62270 */
[----:B------:R-:W-:Y:S01]  /*0410*/  UIADD3.X UR13, UPT, UPT, URZ, UR13, URZ, UP1, !UPT ;  /* 0x0000000dff0d7290 */ /* 0x000fe20008ffe4ff */
[C---:B------:R-:W-:Y:S02]  /*0420*/  ISETP.EQ.AND P4, PT, R12.reuse, 0x10, PT ;  /* 0x000000100c00780c */ /* 0x040fe40003f82270 */
[----:B------:R-:W-:Y:S01]  /*0430*/  ISETP.EQ.AND P5, PT, R12, 0x14, PT ;  /* 0x000000140c00780c */ /* 0x000fe20003fa2270 */
[----:B--2---:R-:W-:-:S03]  /*0440*/  IMAD.WIDE.U32 R6, R6, R5, RZ ;  /* 0x0000000506067225 */ /* 0x004fc600078e00ff */
[----:B------:R-:W-:-:S04]  /*0450*/  IADD3 R6, P2, PT, R6, R0, RZ ;  /* 0x0000000006067210 */ /* 0x000fc80007f5e0ff */
[----:B------:R-:W-:Y:S01]  /*0460*/  IADD3.X R0, PT, PT, R7, UR5, RZ, P2, !PT ;  /* 0x0000000507007c10 */ /* 0x000fe200097fe4ff */
[--C-:B------:R-:W-:Y:S01]  /*0470*/  @P1 IMAD.MOV.U32 R13, RZ, RZ, R6.reuse ;  /* 0x000000ffff0d1224 */ /* 0x100fe200078e0006 */
[C---:B------:R-:W-:Y:S01]  /*0480*/  ISETP.EQ.AND P2, PT, R12.reuse, 0x8, PT ;  /* 0x000000080c00780c */ /* 0x040fe20003f42270 */
[--C-:B------:R-:W-:Y:S01]  /*0490*/  @P3 IMAD.MOV.U32 R15, RZ, RZ, R6.reuse ;  /* 0x000000ffff0f3224 */ /* 0x100fe200078e0006 */
[-C--:B------:R-:W-:Y:S01]  /*04a0*/  @P0 MOV R9, R6.reuse ;  /* 0x0000000600090202 */ /* 0x080fe20000000f00 */
[----:B------:R-:W-:Y:S01]  /*04b0*/  @P5 IMAD.MOV.U32 R17, RZ, RZ, R6 ;  /* 0x000000ffff115224 */ /* 0x000fe200078e0006 */
[----:B------:R-:W-:Y:S01]  /*04c0*/  @P4 MOV R16, R6 ;  /* 0x0000000600104202 */ /* 0x000fe20000000f00 */
[----:B------:R-:W-:-:S08]  /*04d0*/  VIADD R12, R12, 0x4 ;  /* 0x000000040c0c7836 */ /* 0x000fd00000000000 */
[----:B------:R-:W-:Y:S01]  /*04e0*/  @P2 IMAD.MOV.U32 R14, RZ, RZ, R6 ;  /* 0x000000ffff0e2224 */ /* 0x000fe200078e0006 */
[----:B------:R-:W-:Y:S06]  /*04f0*/  BRA.U UP0, `(.L_x_2) ;  /* 0xfffffffd00a07547 */ /* 0x000fec000b83ffff */
[----:B------:R-:W-:Y:S01]  /*0500*/  SHF.R.U32.HI R5, RZ, 0x17, R4 ;  /* 0x00000017ff057819 */ /* 0x000fe20000011604 */
[----:B------:R-:W-:Y:S03]  /*0510*/  BSSY.RECONVERGENT B1, `(.L_x_3) ;  /* 0x0000029000017945 */ /* 0x000fe60003800200 */
[C---:B------:R-:W-:Y:S02]  /*0520*/  LOP3.LUT R6, R5.reuse, 0xe0, RZ, 0xc0, !PT ;  /* 0x000000e005067812 */ /* 0x040fe400078ec0ff */
[----:B------:R-:W-:-:S03]  /*0530*/  LOP3.LUT P6, RZ, R5, 0x1f, RZ, 0xc0, !PT ;  /* 0x0000001f05ff7812 */ /* 0x000fc600078cc0ff */
[----:B------:R-:W-:-:S05]  /*0540*/  VIADD R6, R6, 0xffffff80 ;  /* 0xffffff8006067836 */ /* 0x000fca0000000000 */
[----:B------:R-:W-:-:S04]  /*0550*/  SHF.R.U32.HI R6, RZ, 0x5, R6 ;  /* 0x00000005ff067819 */ /* 0x000fc80000011606 */
[----:B------:R-:W-:-:S04]  /*0560*/  LEA R10, -R6, RZ, 0x2 ;  /* 0x000000ff060a7211 */ /* 0x000fc800078e11ff */
[C---:B------:R-:W-:Y:S02]  /*0570*/  ISETP.EQ.AND P3, PT, R10.reuse, -0x18, PT ;  /* 0xffffffe80a00780c */ /* 0x040fe40003f62270 */
[C---:B------:R-:W-:Y:S02]  /*0580*/  ISETP.EQ.AND P4, PT, R10.reuse, -0x14, PT ;  /* 0xffffffec0a00780c */ /* 0x040fe40003f82270 */
[C---:B------:R-:W-:Y:S02]  /*0590*/  ISETP.EQ.AND P0, PT, R10.reuse, -0x10, PT ;  /* 0xfffffff00a00780c */ /* 0x040fe40003f02270 */
[C---:B------:R-:W-:Y:S02]  /*05a0*/  ISETP.EQ.AND P1, PT, R10.reuse, -0xc, PT ;  /* 0xfffffff40a00780c */ /* 0x040fe40003f22270 */
[C---:B------:R-:W-:Y:S02]  /*05b0*/  ISETP.EQ.AND P2, PT, R10.reuse, -0x8, PT ;  /* 0xfffffff80a00780c */ /* 0x040fe40003f42270 */
[----:B------:R-:W-:-:S03]  /*05c0*/  ISETP.EQ.AND P5, PT, R10, 0x4, PT ;  /* 0x000000040a00780c */ /* 0x000fc60003fa2270 */
[--C-:B------:R-:W-:Y:S01]  /*05d0*/  @P3 IMAD.MOV.U32 R6, RZ, RZ, R9.reuse ;  /* 0x000000ffff063224 */ /* 0x100fe200078e0009 */
[C---:B------:R-:W-:Y:S01]  /*05e0*/  ISETP.EQ.AND P3, PT, R10.reuse, -0x4, PT ;  /* 0xfffffffc0a00780c */ /* 0x040fe20003f62270 */
[----:B------:R-:W-:Y:S01]  /*05f0*/  @P4 IMAD.MOV.U32 R7, RZ, RZ, R9 ;  /* 0x000000ffff074224 */ /* 0x000fe200078e0009 */
[----:B------:R-:W-:Y:S01]  /*0600*/  @P4 MOV R6, R13 ;  /* 0x0000000d00064202 */ /* 0x000fe20000000f00 */
[----:B------:R-:W-:Y:S01]  /*0610*/  @P0 IMAD.MOV.U32 R6, RZ, RZ, R14 ;  /* 0x000000ffff060224 */ /* 0x000fe200078e000e */
[----:B------:R-:W-:Y:S01]  /*0620*/  ISETP.EQ.AND P4, PT, R10, RZ, PT ;  /* 0x000000ff0a00720c */ /* 0x000fe20003f82270 */
[----:B------:R-:W-:Y:S02]  /*0630*/  @P1 IMAD.MOV.U32 R6, RZ, RZ, R15 ;  /* 0x000000ffff061224 */ /* 0x000fe400078e000f */
[----:B------:R-:W-:Y:S01]  /*0640*/  @P2 MOV R6, R16 ;  /* 0x0000001000062202 */ /* 0x000fe20000000f00 */
[----:B------:R-:W-:Y:S01]  /*0650*/  @P0 IMAD.MOV.U32 R7, RZ, RZ, R13 ;  /* 0x000000ffff070224 */ /* 0x000fe200078e000d */
[----:B------:R-:W-:Y:S01]  /*0660*/  @P1 MOV R7, R14 ;  /* 0x0000000e00071202 */ /* 0x000fe20000000f00 */
[----:B------:R-:W-:-:S03]  /*0670*/  @P2 IMAD.MOV.U32 R7, RZ, RZ, R15 ;  /* 0x000000ffff072224 */ /* 0x000fc600078e000f */
[----:B------:R-:W-:Y:S02]  /*0680*/  @P3 IMAD.MOV.U32 R6, RZ, RZ, R17 ;  /* 0x000000ffff063224 */ /* 0x000fe400078e0011 */
[----:B------:R-:W-:Y:S02]  /*0690*/  @P3 IMAD.MOV.U32 R7, RZ, RZ, R16 ;  /* 0x000000ffff073224 */ /* 0x000fe400078e0010 */
[--C-:B------:R-:W-:Y:S01]  /*06a0*/  @P4 IMAD.MOV.U32 R6, RZ, RZ, R0.reuse ;  /* 0x000000ffff064224 */ /* 0x100fe200078e0000 */
[----:B------:R-:W-:Y:S01]  /*06b0*/  @P4 MOV R7, R17 ;  /* 0x0000001100074202 */ /* 0x000fe20000000f00 */
[----:B------:R-:W-:-:S03]  /*06c0*/  @P5 IMAD.MOV.U32 R7, RZ, RZ, R0 ;  /* 0x000000ffff075224 */ /* 0x000fc600078e0000 */
[----:B------:R-:W-:Y:S01]  /*06d0*/  MOV R12, R6 ;  /* 0x00000006000c7202 */ /* 0x000fe20000000f00 */
[----:B------:R-:W-:Y:S06]  /*06e0*/  @!P6 BRA `(.L_x_4) ;  /* 0x00000000002ce947 */ /* 0x000fec0003800000 */
[----:B------:R-:W-:Y:S01]  /*06f0*/  @P0 IMAD.MOV.U32 R6, RZ, RZ, R9 ;  /* 0x000000ffff060224 */ /* 0x000fe200078e0009 */
[----:B------:R-:W-:Y:S01]  /*0700*/  ISETP.EQ.AND P0, PT, R10, 0x8, PT ;  /* 0x000000080a00780c */ /* 0x000fe20003f02270 */
[----:B------:R-:W-:Y:S01]  /*0710*/  @P1 IMAD.MOV.U32 R6, RZ, RZ, R13 ;  /* 0x000000ffff061224 */ /* 0x000fe200078e000d */
[----:B------:R-:W-:Y:S01]  /*0720*/  @P2 MOV R6, R14 ;  /* 0x0000000e00062202 */ /* 0x000fe20000000f00 */
[----:B------:R-:W-:Y:S01]  /*0730*/  @P3 IMAD.MOV.U32 R6, RZ, RZ, R15 ;  /* 0x000000ffff063224 */ /* 0x000fe200078e000f */
[----:B------:R-:W-:Y:S01]  /*0740*/  LOP3.LUT R5, R5, 0x1f, RZ, 0xc0, !PT ;  /* 0x0000001f05057812 */ /* 0x000fe200078ec0ff */
[----:B------:R-:W-:Y:S01]  /*0750*/  @P4 IMAD.MOV.U32 R6, RZ, RZ, R16 ;  /* 0x000000ffff064224 */ /* 0x000fe200078e0010 */
[----:B------:R-:W-:Y:S02]  /*0760*/  @P5 MOV R6, R17 ;  /* 0x0000001100065202 */ /* 0x000fe40000000f00 */
[----:B------:R-:W-:-:S05]  /*0770*/  SHF.L.W.U32.HI R12, R7, R5, R12 ;  /* 0x00000005070c7219 */ /* 0x000fca0000010e0c */
[----:B------:R-:W-:-:S05]  /*0780*/  @P0 IMAD.MOV.U32 R6, RZ, RZ, R0 ;  /* 0x000000ffff060224 */ /* 0x000fca00078e0000 */
[----:B------:R-:W-:-:S07]  /*0790*/  SHF.L.W.U32.HI R7, R6, R5, R7 ;  /* 0x0000000506077219 */ /* 0x000fce0000010e07 */
.L_x_4:
[----:B------:R-:W-:Y:S05]  /*07a0*/  BSYNC.RECONVERGENT B1 ;  /* 0x0000000000017941 */ /* 0x000fea0003800200 */
.L_x_3:
[C---:B------:R-:W-:Y:S01]  /*07b0*/  SHF.L.W.U32.HI R0, R7.reuse, 0x2, R12 ;  /* 0x0000000207007819 */ /* 0x040fe20000010e0c */
[----:B------:R-:W-:Y:S01]  /*07c0*/  IMAD.SHL.U32 R7, R7, 0x4, RZ ;  /* 0x0000000407077824 */ /* 0x000fe200078e00ff */
[----:B------:R-:W-:Y:S01]  /*07d0*/  UMOV UR4, 0x54442d19 ;  /* 0x54442d1900047882 */ /* 0x000fe20000000000 */
[----:B------:R-:W-:Y:S01]  /*07e0*/  UMOV UR5, 0x3bf921fb ;  /* 0x3bf921fb00057882 */ /* 0x000fe20000000000 */
[----:B------:R-:W-:Y:S02]  /*07f0*/  SHF.R.S32.HI R5, RZ, 0x1f, R0 ;  /* 0x0000001fff057819 */ /* 0x000fe40000011400 */
[----:B------:R-:W-:Y:S02]  /*0800*/  ISETP.GE.AND P0, PT, R4, RZ, PT ;  /* 0x000000ff0400720c */ /* 0x000fe40003f06270 */
[C---:B------:R-:W-:Y:S02]  /*0810*/  LOP3.LUT R10, R5.reuse, R7, RZ, 0x3c, !PT ;  /* 0x00000007050a7212 */ /* 0x040fe400078e3cff */
[----:B------:R-:W-:-:S02]  /*0820*/  LOP3.LUT R11, R5, R0, RZ, 0x3c, !PT ;  /* 0x00000000050b7212 */ /* 0x000fc400078e3cff */
[----:B------:R-:W-:Y:S02]  /*0830*/  SHF.R.U32.HI R5, RZ, 0x1e, R12 ;  /* 0x0000001eff057819 */ /* 0x000fe4000001160c */
[----:B------:R-:W0:Y:S01]  /*0840*/  I2F.F64.S64 R6, R10 ;  /* 0x0000000a00067312 */ /* 0x000e220000301c00 */
[C---:B------:R-:W-:Y:S02]  /*0850*/  LOP3.LUT R4, R0.reuse, R4, RZ, 0x3c, !PT ;  /* 0x0000000400047212 */ /* 0x040fe400078e3cff */
[----:B------:R-:W-:Y:S02]  /*0860*/  LEA.HI R5, R0, R5, RZ, 0x1 ;  /* 0x0000000500057211 */ /* 0x000fe400078f08ff */
[----:B------:R-:W-:Y:S02]  /*0870*/  ISETP.GE.AND P1, PT, R4, RZ, PT ;  /* 0x000000ff0400720c */ /* 0x000fe40003f26270 */
[----:B------:R-:W-:-:S05]  /*0880*/  IADD3 R0, PT, PT, -R5, RZ, RZ ;  /* 0x000000ff05007210 */ /* 0x000fca0007ffe1ff */
[----:B------:R-:W-:Y:S01]  /*0890*/  @!P0 IMAD.MOV.U32 R5, RZ, RZ, R0 ;  /* 0x000000ffff058224 */ /* 0x000fe200078e0000 */
[----:B0-----:R-:W-:-:S10]  /*08a0*/  DMUL R6, R6, UR4 ;  /* 0x0000000406067c28 */ /* 0x001fd40008000000 */
[----:B------:R-:W0:Y:S02]  /*08b0*/  F2F.F32.F64 R6, R6 ;  /* 0x0000000600067310 */ /* 0x000e240000301000 */
[----:B0-----:R-:W-:-:S07]  /*08c0*/  FSEL R0, -R6, R6, !P1 ;  /* 0x0000000606007208 */ /* 0x001fce0004800100 */
.L_x_1:
[----:B------:R-:W-:Y:S05]  /*08d0*/  BSYNC.RECONVERGENT B0 ;  /* 0x0000000000007941 */ /* 0x000fea0003800200 */
.L_x_0:
[----:B------:R-:W0:Y:S01]  /*08e0*/  LDS R11, [R8+0xc] ;  /* 0x00000c00080b7984 */ /* 0x000e220000000800 */
[----:B------:R-:W-:Y:S02]  /*08f0*/  IMAD.MOV.U32 R4, RZ, RZ, 0x37cbac00 ;  /* 0x37cbac00ff047424 */ /* 0x000fe400078e00ff */
[----:B------:R-:W-:Y:S01]  /*0900*/  FMUL R7, R0, R0 ;  /* 0x0000000000077220 */ /* 0x000fe20000400000 */
[----:B------:R-:W-:Y:S01]  /*0910*/  MOV R6, 0x394d4153 ;  /* 0x394d415300067802 */ /* 0x000fe20000000f00 */
[----:B------:R-:W-:Y:S01]  /*0920*/  UIADD3 UR4, UPT, UPT, UR6, 0x40c, URZ ;  /* 0x0000040c06047890 */ /* 0x000fe2000fffe0ff */
[----:B------:R-:W-:Y:S01]  /*0930*/  LOP3.LUT R10, R5, 0x1, RZ, 0xc0, !PT ;  /* 0x00000001050a7812 */ /* 0x000fe200078ec0ff */
[C---:B------:R-:W-:Y:S01]  /*0940*/  FFMA R4, R7.reuse, R4, -0.0013887860113754868507 ;  /* 0xbab607ed07047423 */ /* 0x040fe20000000004 */
[C---:B------:R-:W-:Y:S01]  /*0950*/  FFMA R9, R7.reuse, R0, RZ ;  /* 0x0000000007097223 */ /* 0x040fe200000000ff */
[C---:B------:R-:W-:Y:S01]  /*0960*/  FFMA R6, R7.reuse, -R6, 0.0083327032625675201416 ;  /* 0x3c0885e407067423 */ /* 0x040fe20000000806 */
[----:B------:R-:W-:Y:S01]  /*0970*/  ISETP.NE.U32.AND P0, PT, R10, 0x1, PT ;  /* 0x000000010a00780c */ /* 0x000fe20003f05070 */
[----:B------:R-:W-:Y:S01]  /*0980*/  FFMA R4, R7, R4, 0.041666727513074874878 ;  /* 0x3d2aaabb07047423 */ /* 0x000fe20000000004 */
[----:B------:R-:W-:Y:S01]  /*0990*/  LOP3.LUT P1, RZ, R5, 0x2, RZ, 0xc0, !PT ;  /* 0x0000000205ff7812 */ /* 0x000fe2000782c0ff */
[C---:B------:R-:W-:Y:S01]  /*09a0*/  FFMA R6, R7.reuse, R6, -0.16666662693023681641 ;  /* 0xbe2aaaa807067423 */ /* 0x040fe20000000006 */
[----:B------:R-:W-:Y:S01]  /*09b0*/  UIADD3 UR5, UPT, UPT, UR6, 0x50c, URZ ;  /* 0x0000050c06057890 */ /* 0x000fe2000fffe0ff */
[----:B------:R-:W-:Y:S01]  /*09c0*/  FFMA R4, R7, R4, -0.4999999701976776123 ;  /* 0xbeffffff07047423 */ /* 0x000fe20000000004 */
[----:B------:R-:W-:Y:S01]  /*09d0*/  ULEA UR4, UR10, UR4, 0x18 ;  /* 0x000000040a047291 */ /* 0x000fe2000f8ec0ff */
[----:B------:R-:W-:Y:S01]  /*09e0*/  FFMA R9, R9, R6, R0 ;  /* 0x0000000609097223 */ /* 0x000fe20000000000 */
[----:B------:R-:W-:-:S02]  /*09f0*/  VIADD R0, R5, 0x1 ;  /* 0x0000000105007836 */ /* 0x000fc40000000000 */
[----:B------:R-:W-:Y:S01]  /*0a00*/  FFMA R4, R7, R4, 1 ;  /* 0x3f80000007047423 */ /* 0x000fe20000000004 */
[----:B------:R-:W-:Y:S01]  /*0a10*/  ULEA UR5, UR10, UR5, 0x18 ;  /* 0x000000050a057291 */ /* 0x000fe2000f8ec0ff */
[----:B------:R-:W-:Y:S02]  /*0a20*/  ISETP.NE.AND P3, PT, R3, RZ, PT ;  /* 0x000000ff0300720c */ /* 0x000fe40003f65270 */
[----:B------:R-:W-:Y:S02]  /*0a30*/  LOP3.LUT P2, RZ, R0, 0x2, RZ, 0xc0, !PT ;  /* 0x0000000200ff7812 */ /* 0x000fe4000784c0ff */
[----:B------:R-:W-:Y:S02]  /*0a40*/  FSEL R0, R4, R9, !P0 ;  /* 0x0000000904007208 */ /* 0x000fe40004000000 */
[----:B------:R-:W-:Y:S02]  /*0a50*/  FSEL R4, R9, R4, !P0 ;  /* 0x0000000409047208 */ /* 0x000fe40004000000 */
[----:B------:R-:W-:-:S02]  /*0a60*/  FSEL R0, R0, -R0, !P1 ;  /* 0x8000000000007208 */ /* 0x000fc40004800000 */
[----:B------:R-:W-:Y:S02]  /*0a70*/  FSEL R4, R4, -R4, !P2 ;  /* 0x8000000404047208 */ /* 0x000fe40005000000 */
[C---:B------:R-:W-:Y:S02]  /*0a80*/  ISETP.GT.U32.AND P0, PT, R3.reuse, 0x1f, PT ;  /* 0x0000001f0300780c */ /* 0x040fe40003f04070 */
[C---:B------:R-:W-:Y:S01]  /*0a90*/  ISETP.GT.U32.AND P1, PT, R3.reuse, 0xf, PT ;  /* 0x0000000f0300780c */ /* 0x040fe20003f24070 */
[-C--:B0-----:R-:W-:Y:S01]  /*0aa0*/  FMUL R5, R4, R11.reuse ;  /* 0x0000000b04057220 */ /* 0x081fe20000400000 */
[----:B------:R-:W-:Y:S01]  /*0ab0*/  FMUL R11, R0, R11 ;  /* 0x0000000b000b7220 */ /* 0x000fe20000400000 */
[C---:B------:R-:W-:Y:S02]  /*0ac0*/  LEA R0, R3.reuse, UR4, 0x2 ;  /* 0x0000000403007c11 */ /* 0x040fe4000f8e10ff */
[----:B------:R-:W-:-:S03]  /*0ad0*/  LEA R4, R3, UR5, 0x2 ;  /* 0x0000000503047c11 */ /* 0x000fc6000f8e10ff */
[----:B------:R-:W-:Y:S04]  /*0ae0*/  STS [R0], R5 ;  /* 0x0000000500007388 */ /* 0x000fe80000000800 */
[----:B------:R-:W-:Y:S01]  /*0af0*/  STS [R4], R11 ;  /* 0x0000000b04007388 */ /* 0x000fe20000000800 */
[----:B------:R-:W-:Y:S06]  /*0b00*/  BAR.SYNC.DEFER_BLOCKING 0x0 ;  /* 0x0000000000007b1d */ /* 0x000fec0000010000 */
[----:B------:R-:W-:Y:S04]  /*0b10*/  @!P0 LDS R6, [R0+0x80] ;  /* 0x0000800000068984 */ /* 0x000fe80000000800 */
[----:B------:R-:W0:Y:S02]  /*0b20*/  @!P0 LDS R7, [R0] ;  /* 0x0000000000078984 */ /* 0x000e240000000800 */
[----:B0-----:R-:W-:-:S05]  /*0b30*/  @!P0 FADD R7, R6, R7 ;  /* 0x0000000706078221 */ /* 0x001fca0000000000 */
[----:B------:R-:W-:Y:S04]  /*0b40*/  @!P0 STS [R0], R7 ;  /* 0x0000000700008388 */ /* 0x000fe80000000800 */
[----:B------:R-:W-:Y:S04]  /*0b50*/  @!P0 LDS R6, [R4+0x80] ;  /* 0x0000800004068984 */ /* 0x000fe80000000800 */
[----:B------:R-:W0:Y:S02]  /*0b60*/  @!P0 LDS R9, [R4] ;  /* 0x0000000004098984 */ /* 0x000e240000000800 */
[----:B0-----:R-:W-:-:S05]  /*0b70*/  @!P0 FADD R9, R6, R9 ;  /* 0x0000000906098221 */ /* 0x001fca0000000000 */
[----:B------:R-:W-:Y:S01]  /*0b80*/  @!P0 STS [R4], R9 ;  /* 0x0000000904008388 */ /* 0x000fe20000000800 */
[----:B------:R-:W-:Y:S01]  /*0b90*/  BAR.SYNC.DEFER_BLOCKING 0x0 ;  /* 0x0000000000007b1d */ /* 0x000fe20000010000 */
[----:B------:R-:W-:-:S05]  /*0ba0*/  ISETP.GT.U32.AND P0, PT, R3, 0x7, PT ;  /* 0x000000070300780c */ /* 0x000fca0003f04070 */
        /* <DEDUP_REMOVED lines=36> */
[----:B------:R0:W-:Y:S01]  /*0df0*/  @!P0 STS [R4], R7 ;  /* 0x0000000704008388 */ /* 0x0001e20000000800 */
[----:B------:R-:W-:Y:S06]  /*0e00*/  BAR.SYNC.DEFER_BLOCKING 0x0 ;  /* 0x0000000000007b1d */ /* 0x000fec0000010000 */
[----:B------:R-:W-:Y:S05]  /*0e10*/  @P3 EXIT ;  /* 0x000000000000394d */ /* 0x000fea0003800000 */
[----:B------:R-:W-:Y:S01]  /*0e20*/  LDS R3, [UR7+0x410] ;  /* 0x00041007ff037984 */ /* 0x000fe20008000800 */
[----:B------:R-:W1:Y:S03]  /*0e30*/  LDC.64 R8, c[0x0][0x388] ;  /* 0x0000e200ff087b82 */ /* 0x000e660000000a00 */
[----:B------:R-:W2:Y:S02]  /*0e40*/  LDS R6, [R0] ;  /* 0x0000000000067984 */ /* 0x000ea40000000800 */
[----:B--2---:R-:W-:-:S05]  /*0e50*/  FADD R5, R3, R6 ;  /* 0x0000000603057221 */ /* 0x004fca0000000000 */
[----:B------:R-:W-:Y:S04]  /*0e60*/  STS [R0], R5 ;  /* 0x0000000500007388 */ /* 0x000fe80000000800 */
[----:B------:R-:W-:Y:S04]  /*0e70*/  LDS R3, [UR7+0x510] ;  /* 0x00051007ff037984 */ /* 0x000fe80008000800 */
[----:B------:R-:W2:Y:S02]  /*0e80*/  LDS R6, [R4] ;  /* 0x0000000004067984 */ /* 0x000ea40000000800 */
[----:B--2---:R-:W-:-:S02]  /*0e90*/  FADD R11, R3, R6 ;  /* 0x00000006030b7221 */ /* 0x004fc40000000000 */
[----:B0-----:R-:W0:Y:S03]  /*0ea0*/  LDC.64 R6, c[0x0][0x380] ;  /* 0x0000e000ff067b82 */ /* 0x001e260000000a00 */
[----:B------:R-:W-:Y:S04]  /*0eb0*/  STS [R4], R11 ;  /* 0x0000000b04007388 */ /* 0x000fe80000000800 */
[----:B------:R-:W2:Y:S04]  /*0ec0*/  LDS R13, [UR7+0x40c] ;  /* 0x00040c07ff0d7984 */ /* 0x000ea80008000800 */
[----:B------:R-:W3:Y:S01]  /*0ed0*/  LDS R15, [UR7+0x50c] ;  /* 0x00050c07ff0f7984 */ /* 0x000ee20008000800 */
[----:B0-----:R-:W-:-:S04]  /*0ee0*/  IMAD.WIDE.U32 R6, R2, 0x4, R6 ;  /* 0x0000000402067825 */ /* 0x001fc800078e0006 */
[----:B-1----:R-:W-:Y:S01]  /*0ef0*/  IMAD.WIDE.U32 R2, R2, 0x4, R8 ;  /* 0x0000000402027825 */ /* 0x002fe200078e0008 */
[----:B--2---:R-:W-:Y:S04]  /*0f00*/  STG.E desc[UR8][R6.64], R13 ;  /* 0x0000000d06007986 */ /* 0x004fe8000c101908 */
[----:B---3--:R-:W-:Y:S01]  /*0f10*/  STG.E desc[UR8][R2.64], R15 ;  /* 0x0000000f02007986 */ /* 0x008fe2000c101908 */
[----:B------:R-:W-:Y:S05]  /*0f20*/  EXIT ;  /* 0x000000000000794d */ /* 0x000fea0003800000 */
.L_x_5:
[----:B------:R-:W-:-:S00]  /*0f30*/  BRA `(.L_x_5) ;  /* 0xfffffffc00fc7947 */ /* 0x000fc0000383ffff */
[----:B------:R-:W-:-:S00]  /*0f40*/  NOP ;  /* 0x0000000000007918 */ /* 0x000fc00000000000 */
        /* <DEDUP_REMOVED lines=11> */
.L_x_8:


//--------------------- .text._Z23ImprovedReductionKernelPfii --------------------------
	.section	.text._Z23ImprovedReductionKernelPfii,"ax",@progbits
	.align	128
        .global         _Z23ImprovedReductionKernelPfii
        .type           _Z23ImprovedReductionKernelPfii,@function
        .size           _Z23ImprovedReductionKernelPfii,(.L_x_9 - _Z23ImprovedReductionKernelPfii)
        .other          _Z23ImprovedReductionKernelPfii,@"STO_CUDA_ENTRY STV_DEFAULT"
_Z23ImprovedReductionKernelPfii:
.text._Z23ImprovedReductionKernelPfii:
[----:B------:R-:W-:Y:S01]  /*0000*/  LDC R1, c[0x0][0x37c] ;  /* 0x0000df00ff017b82 */ /* 0x000fe20000000800 */
[----:B------:R-:W0:Y:S07]  /*0010*/  S2R R0, SR_TID.X ;  /* 0x0000000000007919 */ /* 0x000e2e0000002100 */
[----:B------:R-:W0:Y:S08]  /*0020*/  S2UR UR4, SR_CTAID.X ;  /* 0x00000000000479c3 */ /* 0x000e300000002500 */
[----:B------:R-:W0:Y:S08]  /*0030*/  LDC R7, c[0x0][0x360] ;  /* 0x0000d800ff077b82 */ /* 0x000e300000000800 */
[----:B------:R-:W1:Y:S01]  /*0040*/  LDC.64 R2, c[0x0][0x388] ;  /* 0x0000e200ff027b82 */ /* 0x000e620000000a00 */
[----:B0-----:R-:W-:-:S04]  /*0050*/  IMAD R7, R7, UR4, R0 ;  /* 0x0000000407077c24 */ /* 0x001fc8000f8e0200 */
[----:B-1----:R-:W-:-:S05]  /*0060*/  IMAD R2, R7, R2, RZ ;  /* 0x0000000207027224 */ /* 0x002fca00078e02ff */
[----:B------:R-:W-:-:S13]  /*0070*/  ISETP.GE.AND P0, PT, R2, R3, PT ;  /* 0x000000030200720c */ /* 0x000fda0003f06270 */
[----:B------:R-:W-:Y:S05]  /*0080*/  @P0 EXIT ;  /* 0x000000000000094d */ /* 0x000fea0003800000 */
[----:B------:R-:W0:Y:S01]  /*0090*/  LDC.64 R4, c[0x0][0x380] ;  /* 0x0000e000ff047b82 */ /* 0x000e220000000a00 */
[----:B------:R-:W1:Y:S01]  /*00a0*/  LDCU.64 UR6, c[0x0][0x358] ;  /* 0x00006b00ff0677ac */ /* 0x000e620008000a00 */
[----:B0-----:R-:W-:-:S05]  /*00b0*/  IMAD.WIDE R4, R7, 0x4, R4 ;  /* 0x0000000407047825 */ /* 0x001fca00078e0204 */
[----:B-1----:R-:W2:Y:S01]  /*00c0*/  LDG.E R7, desc[UR6][R4.64] ;  /* 0x0000000604077981 */ /* 0x002ea2000c1e1900 */
[----:B------:R-:W0:Y:S01]  /*00d0*/  S2UR UR5, SR_CgaCtaId ;  /* 0x00000000000579c3 */ /* 0x000e220000008800 */
[----:B------:R-:W-:Y:S01]  /*00e0*/  UMOV UR4, 0x400 ;  /* 0x0000040000047882 */ /* 0x000fe20000000000 */
[C---:B------:R-:W-:Y:S02]  /*00f0*/  VIADD R2, R0.reuse, 0x200 ;  /* 0x0000020000027836 */ /* 0x040fe40000000000 */
[----:B------:R-:W-:-:S03]  /*0100*/  VIADD R8, R0, 0x100 ;  /* 0x0000010000087836 */ /* 0x000fc60000000000 */
[-C--:B------:R-:W-:Y:S02]  /*0110*/  ISETP.GE.U32.AND P0, PT, R2, R3.reuse, PT ;  /* 0x000000030200720c */ /* 0x080fe40003f06070 */
[----:B------:R-:W-:Y:S01]  /*0120*/  ISETP.GE.U32.AND P1, PT, R8, R3, PT ;  /* 0x000000030800720c */ /* 0x000fe20003f26070 */
[C---:B------:R-:W-:Y:S01]  /*0130*/  VIADD R8, R0.reuse, 0x80 ;  /* 0x0000008000087836 */ /* 0x040fe20000000000 */
[C---:B------:R-:W-:Y:S02]  /*0140*/  ISETP.GT.U32.OR P0, PT, R0.reuse, 0x1ff, P0 ;  /* 0x000001ff0000780c */ /* 0x040fe40000704470 */
[----:B------:R-:W-:Y:S01]  /*0150*/  ISETP.GT.U32.OR P1, PT, R0, 0xff, P1 ;  /* 0x000000ff0000780c */ /* 0x000fe20000f24470 */
[----:B0-----:R-:W-:-:S06]  /*0160*/  ULEA UR4, UR5, UR4, 0x18 ;  /* 0x0000000405047291 */ /* 0x001fcc000f8ec0ff */
[----:B------:R-:W-:-:S05]  /*0170*/  LEA R2, R0, UR4, 0x2 ;  /* 0x0000000400027c11 */ /* 0x000fca000f8e10ff */
[----:B--2---:R-:W-:Y:S01]  /*0180*/  STS [R2], R7 ;  /* 0x0000000702007388 */ /* 0x004fe20000000800 */
[----:B------:R-:W-:Y:S06]  /*0190*/  BAR.SYNC.DEFER_BLOCKING 0x0 ;  /* 0x0000000000007b1d */ /* 0x000fec0000010000 */
[----:B------:R-:W-:Y:S04]  /*01a0*/  @!P0 LDS R6, [R2+0x800] ;  /* 0x0008000002068984 */ /* 0x000fe80000000800 */
[----:B------:R-:W0:Y:S02]  /*01b0*/  @!P0 LDS R9, [R2] ;  /* 0x0000000002098984 */ /* 0x000e240000000800 */
[----:B0-----:R-:W-:-:S05]  /*01c0*/  @!P0 FADD R9, R6, R9 ;  /* 0x0000000906098221 */ /* 0x001fca0000000000 */
[----:B------:R-:W-:Y:S01]  /*01d0*/  @!P0 STS [R2], R9 ;  /* 0x0000000902008388 */ /* 0x000fe20000000800 */
[----:B------:R-:W-:Y:S01]  /*01e0*/  BAR.SYNC.DEFER_BLOCKING 0x0 ;  /* 0x0000000000007b1d */ /* 0x000fe20000010000 */
[----:B------:R-:W-:Y:S01]  /*01f0*/  ISETP.GE.U32.AND P0, PT, R8, R3, PT ;  /* 0x000000030800720c */ /* 0x000fe20003f06070 */
[----:B------:R-:W-:-:S03]  /*0200*/  VIADD R8, R0, 0x40 ;  /* 0x0000004000087836 */ /* 0x000fc60000000000 */
[----:B------:R-:W-:Y:S01]  /*0210*/  ISETP.GT.U32.OR P0, PT, R0, 0x7f, P0 ;  /* 0x0000007f0000780c */ /* 0x000fe20000704470 */
        /* <DEDUP_REMOVED lines=45> */
[----:B------:R-:W-:-:S04]  /*04f0*/  ISETP.GE.U32.AND P0, PT, R8, R3, PT ;  /* 0x000000030800720c */ /* 0x000fc80003f06070 */
[----:B------:R-:W-:Y:S01]  /*0500*/  ISETP.GT.U32.OR P0, PT, R0, 0x1, P0 ;  /* 0x000000010000780c */ /* 0x000fe20000704470 */
[----:B------:R-:W-:Y:S04]  /*0510*/  @!P1 LDS R6, [R2+0x10] ;  /* 0x0000100002069984 */ /* 0x000fe80000000800 */
[----:B------:R-:W0:Y:S02]  /*0520*/  @!P1 LDS R7, [R2] ;  /* 0x0000000002079984 */ /* 0x000e240000000800 */
[----:B0-----:R-:W-:-:S05]  /*0530*/  @!P1 FADD R7, R6, R7 ;  /* 0x0000000706079221 */ /* 0x001fca0000000000 */
[----:B------:R-:W-:Y:S01]  /*0540*/  @!P1 STS [R2], R7 ;  /* 0x0000000702009388 */ /* 0x000fe20000000800 */
[----:B------:R-:W-:Y:S01]  /*0550*/  BAR.SYNC.DEFER_BLOCKING 0x0 ;  /* 0x0000000000007b1d */ /* 0x000fe20000010000 */
[----:B------:R-:W-:-:S04]  /*0560*/  ISETP.GE.U32.AND P1, PT, R3, 0x2, PT ;  /* 0x000000020300780c */ /* 0x000fc80003f26070 */
[----:B------:R-:W-:Y:S01]  /*0570*/  ISETP.NE.OR P1, PT, R0, RZ, !P1 ;  /* 0x000000ff0000720c */ /* 0x000fe20004f25670 */
[----:B------:R-:W-:Y:S04]  /*0580*/  @!P0 LDS R6, [R2+0x8] ;  /* 0x0000080002068984 */ /* 0x000fe80000000800 */
[----:B------:R-:W0:Y:S02]  /*0590*/  @!P0 LDS R9, [R2] ;  /* 0x0000000002098984 */ /* 0x000e240000000800 */
[----:B0-----:R-:W-:-:S05]  /*05a0*/  @!P0 FADD R9, R6, R9 ;  /* 0x0000000906098221 */ /* 0x001fca0000000000 */
[----:B------:R-:W-:Y:S01]  /*05b0*/  @!P0 STS [R2], R9 ;  /* 0x0000000902008388 */ /* 0x000fe20000000800 */
[----:B------:R-:W-:Y:S01]  /*05c0*/  BAR.SYNC.DEFER_BLOCKING 0x0 ;  /* 0x0000000000007b1d */ /* 0x000fe20000010000 */
[----:B------:R-:W-:-:S05]  /*05d0*/  ISETP.NE.AND P0, PT, R0, RZ, PT ;  /* 0x000000ff0000720c */ /* 0x000fca0003f05270 */
[----:B------:R-:W-:Y:S04]  /*05e0*/  @!P1 LDS R3, [R2+0x4] ;  /* 0x0000040002039984 */ /* 0x000fe80000000800 */
[----:B------:R-:W0:Y:S02]  /*05f0*/  @!P1 LDS R6, [R2] ;  /* 0x0000000002069984 */ /* 0x000e240000000800 */
[----:B0-----:R-:W-:-:S05]  /*0600*/  @!P1 FADD R3, R3, R6 ;  /* 0x0000000603039221 */ /* 0x001fca0000000000 */
[----:B------:R0:W-:Y:S01]  /*0610*/  @!P1 STS [R2], R3 ;  /* 0x0000000302009388 */ /* 0x0001e20000000800 */
[----:B------:R-:W-:Y:S05]  /*0620*/  @P0 EXIT ;  /* 0x000000000000094d */ /* 0x000fea0003800000 */
[----:B0-----:R-:W0:Y:S04]  /*0630*/  LDS R3, [UR4] ;  /* 0x00000004ff037984 */ /* 0x001e280008000800 */
[----:B0-----:R-:W-:Y:S01]  /*0640*/  STG.E desc[UR6][R4.64], R3 ;  /* 0x0000000304007986 */ /* 0x001fe2000c101906 */
[----:B------:R-:W-:Y:S05]  /*0650*/  EXIT ;  /* 0x000000000000794d */ /* 0x000fea0003800000 */
.L_x_6:
        /* <DEDUP_REMOVED lines=10> */
.L_x_9:


//--------------------- .text._Z16ComputePhiMagGPUP7kValuesPfS1_ --------------------------
	.section	.text._Z16ComputePhiMagGPUP7kValuesPfS1_,"ax",@progbits
	.align	128
        .global         _Z16ComputePhiMagGPUP7kValuesPfS1_
        .type           _Z16ComputePhiMagGPUP7kValuesPfS1_,@function
        .size           _Z16ComputePhiMagGPUP7kValuesPfS1_,(.L_x_10 - _Z16ComputePhiMagGPUP7kValuesPfS1_)
        .other          _Z16ComputePhiMagGPUP7kValuesPfS1_,@"STO_CUDA_ENTRY STV_DEFAULT"
_Z16ComputePhiMagGPUP7kValuesPfS1_:
.text._Z16ComputePhiMagGPUP7kValuesPfS1_:
[----:B------:R-:W-:Y:S01]  /*0000*/  LDC R1, c[0x0][0x37c] ;  /* 0x0000df00ff017b82 */ /* 0x000fe20000000800 */
[----:B------:R-:W0:Y:S07]  /*0010*/  S2R R9, SR_CTAID.X ;  /* 0x0000000000097919 */ /* 0x000e2e0000002500 */
[----:B------:R-:W1:Y:S01]  /*0020*/  LDC.64 R4, c[0x0][0x390] ;  /* 0x0000e400ff047b82 */ /* 0x000e620000000a00 */
[----:B------:R-:W2:Y:S01]  /*0030*/  LDCU.64 UR4, c[0x0][0x358] ;  /* 0x00006b00ff0477ac */ /* 0x000ea20008000a00 */
[----:B------:R-:W0:Y:S06]  /*0040*/  S2R R0, SR_TID.X ;  /* 0x0000000000007919 */ /* 0x000e2c0000002100 */
[----:B------:R-:W3:Y:S08]  /*0050*/  LDC.64 R2, c[0x0][0x388] ;  /* 0x0000e200ff027b82 */ /* 0x000ef00000000a00 */
[----:B------:R-:W4:Y:S01]  /*0060*/  LDC.64 R6, c[0x0][0x380] ;  /* 0x0000e000ff067b82 */ /* 0x000f220000000a00 */
[----:B0-----:R-:W-:-:S05]  /*0070*/  LEA R9, R9, R0, 0x6 ;  /* 0x0000000009097211 */ /* 0x001fca00078e30ff */
[----:B-1----:R-:W-:-:S04]  /*0080*/  IMAD.WIDE R4, R9, 0x4, R4 ;  /* 0x0000000409047825 */ /* 0x002fc800078e0204 */
[C---:B---3--:R-:W-:Y:S02]  /*0090*/  IMAD.WIDE R2, R9.reuse, 0x4, R2 ;  /* 0x0000000409027825 */ /* 0x048fe400078e0202 */
[----:B--2---:R-:W2:Y:S04]  /*00a0*/  LDG.E R4, desc[UR4][R4.64] ;  /* 0x0000000404047981 */ /* 0x004ea8000c1e1900 */
[----:B------:R-:W3:Y:S01]  /*00b0*/  LDG.E R2, desc[UR4][R2.64] ;  /* 0x0000000402027981 */ /* 0x000ee2000c1e1900 */
[----:B----4-:R-:W-:-:S04]  /*00c0*/  IMAD.WIDE R6, R9, 0x10, R6 ;  /* 0x0000001009067825 */ /* 0x010fc800078e0206 */
[----:B--2---:R-:W-:-:S04]  /*00d0*/  FMUL R11, R4, R4 ;  /* 0x00000004040b7220 */ /* 0x004fc80000400000 */
[----:B---3--:R-:W-:-:S05]  /*00e0*/  FFMA R11, R2, R2, R11 ;  /* 0x00000002020b7223 */ /* 0x008fca000000000b */
[----:B------:R-:W-:Y:S01]  /*00f0*/  STG.E desc[UR4][R6.64+0xc], R11 ;  /* 0x00000c0b06007986 */ /* 0x000fe2000c101904 */
[----:B------:R-:W-:Y:S05]  /*0100*/  EXIT ;  /* 0x000000000000794d */ /* 0x000fea0003800000 */
.L_x_7:
        /* <DEDUP_REMOVED lines=15> */
.L_x_10:


//--------------------- .nv.global.init           --------------------------
	.section	.nv.global.init,"aw",@progbits
	.align	4
.nv.global.init:
	.type		__cudart_i2opi_f,@object
	.size		__cudart_i2opi_f,(.L_0 - __cudart_i2opi_f)
__cudart_i2opi_f:
        /*0000*/ 	.byte	0x41, 0x90, 0x43, 0x3c, 0x99, 0x95, 0x62, 0xdb, 0xc0, 0xdd, 0x34, 0xf5, 0xd1, 0x57, 0x27, 0xfc
        /*0010*/ 	.byte	0x29, 0x15, 0x44, 0x4e, 0x6e, 0x83, 0xf9, 0xa2
.L_0:


//--------------------- .nv.shared._Z11ComputeQGPUPfS_P7kValuesfff --------------------------
	.section	.nv.shared._Z11ComputeQGPUPfS_P7kValuesfff,"aw",@nobits
	.sectionflags	@""
	.align	4
.nv.shared._Z11ComputeQGPUPfS_P7kValuesfff:
	.zero		2572


//--------------------- .nv.shared.reserved.0     --------------------------
	.section	.nv.shared.reserved.0,"aw",@nobits
	.weak		__nv_reservedSMEM_offset_0_alias
	.size		__nv_reservedSMEM_offset_0_alias, 0, 64
	.other		__nv_reservedSMEM_offset_0_alias,@"STO_CUDA_RESERVED_SHARED STV_DEFAULT"
__nv_reservedSMEM_offset_0_alias:
	.zero		0
	.zero		64


//--------------------- .nv.shared._Z23ImprovedReductionKernelPfii --------------------------
	.section	.nv.shared._Z23ImprovedReductionKernelPfii,"aw",@nobits
	.sectionflags	@""
	.align	4
.nv.shared._Z23ImprovedReductionKernelPfii:
	.zero		5120


//--------------------- .nv.constant0._Z11ComputeQGPUPfS_P7kValuesfff --------------------------
	.section	.nv.constant0._Z11ComputeQGPUPfS_P7kValuesfff,"a",@progbits
	.sectionflags	@""
	.align	4
.nv.constant0._Z11ComputeQGPUPfS_P7kValuesfff:
	.zero		932


//--------------------- .nv.constant0._Z23ImprovedReductionKernelPfii --------------------------
	.section	.nv.constant0._Z23ImprovedReductionKernelPfii,"a",@progbits
	.sectionflags	@""
	.align	4
.nv.constant0._Z23ImprovedReductionKernelPfii:
	.zero		912


//--------------------- .nv.constant0._Z16ComputePhiMagGPUP7kValuesPfS1_ --------------------------
	.section	.nv.constant0._Z16ComputePhiMagGPUP7kValuesPfS1_,"a",@progbits
	.sectionflags	@""
	.align	4
.nv.constant0._Z16ComputePhiMagGPUP7kValuesPfS1_:
	.zero		920


//--------------------- SYMBOLS --------------------------

	.type		.nv.reservedSmem.offset0,@object
	.size		.nv.reservedSmem.offset0,0x4
	.type		.nv.reservedSmem.cap,@object
	.size		.nv.reservedSmem.cap,0x4
